	.target	sm_103a

	.elftype	@"ET_EXEC"


//--------------------- .note.nv.tkinfo           --------------------------
	.section	.note.nv.tkinfo,"",@"SHT_NOTE"
	.sectionflags	@"SHF_NOTE_NV_TKINFO"
	.tkinfo
        /*0018*/ 	.word	0x00000002
        /*0030*/ 	.string	""
        /*0030*/ 	.string	"ptxas"
        /*0030*/ 	.string	"Cuda compilation tools, release 13.0, V13.0.88"
        /*0030*/ 	.string	"Build cuda_13.0.r13.0/compiler.36424714_0"
        /*0030*/ 	.string	"-arch sm_103a -m 64 "



//--------------------- .note.nv.cuinfo           --------------------------
	.section	.note.nv.cuinfo,"",@"SHT_NOTE"
	.sectionflags	@"SHF_NOTE_NV_CUINFO"
        /*0018*/ 	.short	0x0002
        /*001a*/ 	.short	0x0067
        /*001c*/ 	.short	0x0082
	.zero		2


//--------------------- .nv.info                  --------------------------
	.section	.nv.info,"",@"SHT_CUDA_INFO"
	.align	4


	//----- nvinfo : EIATTR_REGCOUNT
	.align		4
        /*0000*/ 	.byte	0x04, 0x2f
        /*0002*/ 	.short	(.L_12 - .L_11)
	.align		4
.L_11:
        /*0004*/ 	.word	index@(_ZN7cutlass13device_kernelIN5flash19enable_sm80_to_sm89INS1_16FlashAttnFwdSm80INS1_25CollectiveMainloopFwdSm80ILi4ELi1ELb0EN4cute5tupleIJNS5_1CILi128EEENS7_ILi112EEENS7_ILi64EEEEEELi64ENS_10bfloat16_tEfNS_4arch4Sm80ELb1ELb0ELb0ELb1ELb0ELb1ELb1ELb0EEENS1_21CollectiveEpilogueFwdINS6_IJS8_SA_S9_EEENS6_IJNS7_ILi1EEESI_SI_EEESC_SE_Li128ELb1ELb1ELb0ELb0EEENS1_19SingleTileSchedulerILb1ELb0ELb1ELi128EEEEEEEEEvNT_6ParamsE)
        /*0008*/ 	.word	0x00000004


	//----- nvinfo : EIATTR_FRAME_SIZE
	.align		4
.L_12:
        /*000c*/ 	.byte	0x04, 0x11
        /*000e*/ 	.short	(.L_14 - .L_13)
	.align		4
.L_13:
        /*0010*/ 	.word	index@(_ZN7cutlass13device_kernelIN5flash19enable_sm80_to_sm89INS1_16FlashAttnFwdSm80INS1_25CollectiveMainloopFwdSm80ILi4ELi1ELb0EN4cute5tupleIJNS5_1CILi128EEENS7_ILi112EEENS7_ILi64EEEEEELi64ENS_10bfloat16_tEfNS_4arch4Sm80ELb1ELb0ELb0ELb1ELb0ELb1ELb1ELb0EEENS1_21CollectiveEpilogueFwdINS6_IJS8_SA_S9_EEENS6_IJNS7_ILi1EEESI_SI_EEESC_SE_Li128ELb1ELb1ELb0ELb0EEENS1_19SingleTileSchedulerILb1ELb0ELb1ELi128EEEEEEEEEvNT_6ParamsE)
        /*0014*/ 	.word	0x00000000


	//----- nvinfo : EIATTR_REGCOUNT
	.align		4
.L_14:
        /*0018*/ 	.byte	0x04, 0x2f
        /*001a*/ 	.short	(.L_16 - .L_15)
	.align		4
.L_15:
        /*001c*/ 	.word	index@(_ZN7cutlass13device_kernelIN5flash19enable_sm80_to_sm89INS1_16FlashAttnFwdSm80INS1_25CollectiveMainloopFwdSm80ILi4ELi1ELb0EN4cute5tupleIJNS5_1CILi128EEENS7_ILi112EEENS7_ILi64EEEEEELi64ENS_10bfloat16_tEfNS_4arch4Sm80ELb1ELb0ELb0ELb1ELb0ELb0ELb1ELb0EEENS1_21CollectiveEpilogueFwdINS6_IJS8_SA_S9_EEENS6_IJNS7_ILi1EEESI_SI_EEESC_SE_Li128ELb1ELb1ELb0ELb0EEENS1_19SingleTileSchedulerILb1ELb0ELb1ELi128EEEEEEEEEvNT_6ParamsE)
        /*0020*/ 	.word	0x00000004


	//----- nvinfo : EIATTR_FRAME_SIZE
	.align		4
.L_16:
        /*0024*/ 	.byte	0x04, 0x11
        /*0026*/ 	.short	(.L_18 - .L_17)
	.align		4
.L_17:
        /*0028*/ 	.word	index@(_ZN7cutlass13device_kernelIN5flash19enable_sm80_to_sm89INS1_16FlashAttnFwdSm80INS1_25CollectiveMainloopFwdSm80ILi4ELi1ELb0EN4cute5tupleIJNS5_1CILi128EEENS7_ILi112EEENS7_ILi64EEEEEELi64ENS_10bfloat16_tEfNS_4arch4Sm80ELb1ELb0ELb0ELb1ELb0ELb0ELb1ELb0EEENS1_21CollectiveEpilogueFwdINS6_IJS8_SA_S9_EEENS6_IJNS7_ILi1EEESI_SI_EEESC_SE_Li128ELb1ELb1ELb0ELb0EEENS1_19SingleTileSchedulerILb1ELb0ELb1ELi128EEEEEEEEEvNT_6ParamsE)
        /*002c*/ 	.word	0x00000000


	//----- nvinfo : EIATTR_REGCOUNT
	.align		4
.L_18:
        /*0030*/ 	.byte	0x04, 0x2f
        /*0032*/ 	.short	(.L_20 - .L_19)
	.align		4
.L_19:
        /*0034*/ 	.word	index@(_ZN7cutlass13device_kernelIN5flash19enable_sm80_to_sm89INS1_16FlashAttnFwdSm80INS1_25CollectiveMainloopFwdSm80ILi4ELi1ELb0EN4cute5tupleIJNS5_1CILi128EEENS7_ILi112EEENS7_ILi64EEEEEELi64ENS_10bfloat16_tEfNS_4arch4Sm80ELb1ELb0ELb0ELb0ELb0ELb0ELb1ELb0EEENS1_21CollectiveEpilogueFwdINS6_IJS8_SA_S9_EEENS6_IJNS7_ILi1EEESI_SI_EEESC_SE_Li128ELb0ELb1ELb0ELb0EEENS1_30DynamicPersistentTileSchedulerILi128ELi128ELb0ELb1ELb0EEEEEEEEEvNT_6ParamsE)
        /*0038*/ 	.word	0x00000004


	//----- nvinfo : EIATTR_FRAME_SIZE
	.align		4
.L_20:
        /*003c*/ 	.byte	0x04, 0x11
        /*003e*/ 	.short	(.L_22 - .L_21)
	.align		4
.L_21:
        /*0040*/ 	.word	index@(_ZN7cutlass13device_kernelIN5flash19enable_sm80_to_sm89INS1_16FlashAttnFwdSm80INS1_25CollectiveMainloopFwdSm80ILi4ELi1ELb0EN4cute5tupleIJNS5_1CILi128EEENS7_ILi112EEENS7_ILi64EEEEEELi64ENS_10bfloat16_tEfNS_4arch4Sm80ELb1ELb0ELb0ELb0ELb0ELb0ELb1ELb0EEENS1_21CollectiveEpilogueFwdINS6_IJS8_SA_S9_EEENS6_IJNS7_ILi1EEESI_SI_EEESC_SE_Li128ELb0ELb1ELb0ELb0EEENS1_30DynamicPersistentTileSchedulerILi128ELi128ELb0ELb1ELb0EEEEEEEEEvNT_6ParamsE)
        /*0044*/ 	.word	0x00000000


	//----- nvinfo : EIATTR_REGCOUNT
	.align		4
.L_22:
        /*0048*/ 	.byte	0x04, 0x2f
        /*004a*/ 	.short	(.L_24 - .L_23)
	.align		4
.L_23:
        /*004c*/ 	.word	index@(_ZN7cutlass13device_kernelIN5flash19enable_sm80_to_sm89INS1_16FlashAttnFwdSm80INS1_25CollectiveMainloopFwdSm80ILi4ELi1ELb0EN4cute5tupleIJNS5_1CILi128EEENS7_ILi96EEENS7_ILi64EEEEEELi64ENS_10bfloat16_tEfNS_4arch4Sm80ELb0ELb1ELb0ELb1ELb0ELb1ELb1ELb0EEENS1_21CollectiveEpilogueFwdINS6_IJS8_SA_S9_EEENS6_IJNS7_ILi1EEESI_SI_EEESC_SE_Li128ELb1ELb1ELb0ELb0EEENS1_19SingleTileSchedulerILb1ELb0ELb1ELi128EEEEEEEEEvNT_6ParamsE)
        /*0050*/ 	.word	0x00000004


	//----- nvinfo : EIATTR_FRAME_SIZE
	.align		4
.L_24:
        /*0054*/ 	.byte	0x04, 0x11
        /*0056*/ 	.short	(.L_26 - .L_25)
	.align		4
.L_25:
        /*0058*/ 	.word	index@(_ZN7cutlass13device_kernelIN5flash19enable_sm80_to_sm89INS1_16FlashAttnFwdSm80INS1_25CollectiveMainloopFwdSm80ILi4ELi1ELb0EN4cute5tupleIJNS5_1CILi128EEENS7_ILi96EEENS7_ILi64EEEEEELi64ENS_10bfloat16_tEfNS_4arch4Sm80ELb0ELb1ELb0ELb1ELb0ELb1ELb1ELb0EEENS1_21CollectiveEpilogueFwdINS6_IJS8_SA_S9_EEENS6_IJNS7_ILi1EEESI_SI_EEESC_SE_Li128ELb1ELb1ELb0ELb0EEENS1_19SingleTileSchedulerILb1ELb0ELb1ELi128EEEEEEEEEvNT_6ParamsE)
        /*005c*/ 	.word	0x00000000


	//----- nvinfo : EIATTR_REGCOUNT
	.align		4
.L_26:
        /*0060*/ 	.byte	0x04, 0x2f
        /*0062*/ 	.short	(.L_28 - .L_27)
	.align		4
.L_27:
        /*0064*/ 	.word	index@(_ZN7cutlass13device_kernelIN5flash19enable_sm80_to_sm89INS1_16FlashAttnFwdSm80INS1_25CollectiveMainloopFwdSm80ILi4ELi1ELb0EN4cute5tupleIJNS5_1CILi128EEENS7_ILi96EEENS7_ILi64EEEEEELi64ENS_10bfloat16_tEfNS_4arch4Sm80ELb0ELb1ELb0ELb1ELb0ELb0ELb1ELb0EEENS1_21CollectiveEpilogueFwdINS6_IJS8_SA_S9_EEENS6_IJNS7_ILi1EEESI_SI_EEESC_SE_Li128ELb1ELb1ELb0ELb0EEENS1_19SingleTileSchedulerILb1ELb0ELb1ELi128EEEEEEEEEvNT_6ParamsE)
        /*0068*/ 	.word	0x00000004


	//----- nvinfo : EIATTR_FRAME_SIZE
	.align		4
.L_28:
        /*006c*/ 	.byte	0x04, 0x11
        /*006e*/ 	.short	(.L_30 - .L_29)
	.align		4
.L_29:
        /*0070*/ 	.word	index@(_ZN7cutlass13device_kernelIN5flash19enable_sm80_to_sm89INS1_16FlashAttnFwdSm80INS1_25CollectiveMainloopFwdSm80ILi4ELi1ELb0EN4cute5tupleIJNS5_1CILi128EEENS7_ILi96EEENS7_ILi64EEEEEELi64ENS_10bfloat16_tEfNS_4arch4Sm80ELb0ELb1ELb0ELb1ELb0ELb0ELb1ELb0EEENS1_21CollectiveEpilogueFwdINS6_IJS8_SA_S9_EEENS6_IJNS7_ILi1EEESI_SI_EEESC_SE_Li128ELb1ELb1ELb0ELb0EEENS1_19SingleTileSchedulerILb1ELb0ELb1ELi128EEEEEEEEEvNT_6ParamsE)
        /*0074*/ 	.word	0x00000000


	//----- nvinfo : EIATTR_REGCOUNT
	.align		4
.L_30:
        /*0078*/ 	.byte	0x04, 0x2f
        /*007a*/ 	.short	(.L_32 - .L_31)
	.align		4
.L_31:
        /*007c*/ 	.word	index@(_ZN7cutlass13device_kernelIN5flash19enable_sm80_to_sm89INS1_16FlashAttnFwdSm80INS1_25CollectiveMainloopFwdSm80ILi4ELi1ELb0EN4cute5tupleIJNS5_1CILi128EEENS7_ILi96EEENS7_ILi64EEEEEELi64ENS_10bfloat16_tEfNS_4arch4Sm80ELb0ELb1ELb0ELb0ELb0ELb0ELb1ELb0EEENS1_21CollectiveEpilogueFwdINS6_IJS8_SA_S9_EEENS6_IJNS7_ILi1EEESI_SI_EEESC_SE_Li128ELb0ELb1ELb0ELb0EEENS1_19SingleTileSchedulerILb0ELb0ELb1ELi128EEEEEEEEEvNT_6ParamsE)
        /*0080*/ 	.word	0x00000004


	//----- nvinfo : EIATTR_FRAME_SIZE
	.align		4
.L_32:
        /*0084*/ 	.byte	0x04, 0x11
        /*0086*/ 	.short	(.L_34 - .L_33)
	.align		4
.L_33:
        /*0088*/ 	.word	index@(_ZN7cutlass13device_kernelIN5flash19enable_sm80_to_sm89INS1_16FlashAttnFwdSm80INS1_25CollectiveMainloopFwdSm80ILi4ELi1ELb0EN4cute5tupleIJNS5_1CILi128EEENS7_ILi96EEENS7_ILi64EEEEEELi64ENS_10bfloat16_tEfNS_4arch4Sm80ELb0ELb1ELb0ELb0ELb0ELb0ELb1ELb0EEENS1_21CollectiveEpilogueFwdINS6_IJS8_SA_S9_EEENS6_IJNS7_ILi1EEESI_SI_EEESC_SE_Li128ELb0ELb1ELb0ELb0EEENS1_19SingleTileSchedulerILb0ELb0ELb1ELi128EEEEEEEEEvNT_6ParamsE)
        /*008c*/ 	.word	0x00000000


	//----- nvinfo : EIATTR_REGCOUNT
	.align		4
.L_34:
        /*0090*/ 	.byte	0x04, 0x2f
        /*0092*/ 	.short	(.L_36 - .L_35)
	.align		4
.L_35:
        /*0094*/ 	.word	index@(_ZN7cutlass13device_kernelIN5flash19enable_sm80_to_sm89INS1_16FlashAttnFwdSm80INS1_25CollectiveMainloopFwdSm80ILi4ELi1ELb0EN4cute5tupleIJNS5_1CILi128EEENS7_ILi112EEENS7_ILi64EEEEEELi64ENS_10bfloat16_tEfNS_4arch4Sm80ELb0ELb0ELb0ELb1ELb0ELb1ELb1ELb0EEENS1_21CollectiveEpilogueFwdINS6_IJS8_SA_S9_EEENS6_IJNS7_ILi1EEESI_SI_EEESC_SE_Li128ELb1ELb1ELb0ELb0EEENS1_19SingleTileSchedulerILb1ELb0ELb1ELi128EEEEEEEEEvNT_6ParamsE)
        /*0098*/ 	.word	0x00000004


	//----- nvinfo : EIATTR_FRAME_SIZE
	.align		4
.L_36:
        /*009c*/ 	.byte	0x04, 0x11
        /*009e*/ 	.short	(.L_38 - .L_37)
	.align		4
.L_37:
        /*00a0*/ 	.word	index@(_ZN7cutlass13device_kernelIN5flash19enable_sm80_to_sm89INS1_16FlashAttnFwdSm80INS1_25CollectiveMainloopFwdSm80ILi4ELi1ELb0EN4cute5tupleIJNS5_1CILi128EEENS7_ILi112EEENS7_ILi64EEEEEELi64ENS_10bfloat16_tEfNS_4arch4Sm80ELb0ELb0ELb0ELb1ELb0ELb1ELb1ELb0EEENS1_21CollectiveEpilogueFwdINS6_IJS8_SA_S9_EEENS6_IJNS7_ILi1EEESI_SI_EEESC_SE_Li128ELb1ELb1ELb0ELb0EEENS1_19SingleTileSchedulerILb1ELb0ELb1ELi128EEEEEEEEEvNT_6ParamsE)
        /*00a4*/ 	.word	0x00000000


	//----- nvinfo : EIATTR_REGCOUNT
	.align		4
.L_38:
        /*00a8*/ 	.byte	0x04, 0x2f
        /*00aa*/ 	.short	(.L_40 - .L_39)
	.align		4
.L_39:
        /*00ac*/ 	.word	index@(_ZN7cutlass13device_kernelIN5flash19enable_sm80_to_sm89INS1_16FlashAttnFwdSm80INS1_25CollectiveMainloopFwdSm80ILi4ELi1ELb0EN4cute5tupleIJNS5_1CILi128EEENS7_ILi112EEENS7_ILi64EEEEEELi64ENS_10bfloat16_tEfNS_4arch4Sm80ELb0ELb0ELb0ELb1ELb0ELb0ELb1ELb0EEENS1_21CollectiveEpilogueFwdINS6_IJS8_SA_S9_EEENS6_IJNS7_ILi1EEESI_SI_EEESC_SE_Li128ELb1ELb1ELb0ELb0EEENS1_19SingleTileSchedulerILb1ELb0ELb1ELi128EEEEEEEEEvNT_6ParamsE)
        /*00b0*/ 	.word	0x00000004


	//----- nvinfo : EIATTR_FRAME_SIZE
	.align		4
.L_40:
        /*00b4*/ 	.byte	0x04, 0x11
        /*00b6*/ 	.short	(.L_42 - .L_41)
	.align		4
.L_41:
        /*00b8*/ 	.word	index@(_ZN7cutlass13device_kernelIN5flash19enable_sm80_to_sm89INS1_16FlashAttnFwdSm80INS1_25CollectiveMainloopFwdSm80ILi4ELi1ELb0EN4cute5tupleIJNS5_1CILi128EEENS7_ILi112EEENS7_ILi64EEEEEELi64ENS_10bfloat16_tEfNS_4arch4Sm80ELb0ELb0ELb0ELb1ELb0ELb0ELb1ELb0EEENS1_21CollectiveEpilogueFwdINS6_IJS8_SA_S9_EEENS6_IJNS7_ILi1EEESI_SI_EEESC_SE_Li128ELb1ELb1ELb0ELb0EEENS1_19SingleTileSchedulerILb1ELb0ELb1ELi128EEEEEEEEEvNT_6ParamsE)
        /*00bc*/ 	.word	0x00000000


	//----- nvinfo : EIATTR_REGCOUNT
	.align		4
.L_42:
        /*00c0*/ 	.byte	0x04, 0x2f
        /*00c2*/ 	.short	(.L_44 - .L_43)
	.align		4
.L_43:
        /*00c4*/ 	.word	index@(_ZN7cutlass13device_kernelIN5flash19enable_sm80_to_sm89INS1_16FlashAttnFwdSm80INS1_25CollectiveMainloopFwdSm80ILi4ELi1ELb0EN4cute5tupleIJNS5_1CILi128EEENS7_ILi112EEENS7_ILi64EEEEEELi64ENS_10bfloat16_tEfNS_4arch4Sm80ELb0ELb0ELb0ELb0ELb0ELb0ELb1ELb0EEENS1_21CollectiveEpilogueFwdINS6_IJS8_SA_S9_EEENS6_IJNS7_ILi1EEESI_SI_EEESC_SE_Li128ELb0ELb1ELb0ELb0EEENS1_19SingleTileSchedulerILb0ELb0ELb1ELi128EEEEEEEEEvNT_6ParamsE)
        /*00c8*/ 	.word	0x00000004


	//----- nvinfo : EIATTR_FRAME_SIZE
	.align		4
.L_44:
        /*00cc*/ 	.byte	0x04, 0x11
        /*00ce*/ 	.short	(.L_46 - .L_45)
	.align		4
.L_45:
        /*00d0*/ 	.word	index@(_ZN7cutlass13device_kernelIN5flash19enable_sm80_to_sm89INS1_16FlashAttnFwdSm80INS1_25CollectiveMainloopFwdSm80ILi4ELi1ELb0EN4cute5tupleIJNS5_1CILi128EEENS7_ILi112EEENS7_ILi64EEEEEELi64ENS_10bfloat16_tEfNS_4arch4Sm80ELb0ELb0ELb0ELb0ELb0ELb0ELb1ELb0EEENS1_21CollectiveEpilogueFwdINS6_IJS8_SA_S9_EEENS6_IJNS7_ILi1EEESI_SI_EEESC_SE_Li128ELb0ELb1ELb0ELb0EEENS1_19SingleTileSchedulerILb0ELb0ELb1ELi128EEEEEEEEEvNT_6ParamsE)
        /*00d4*/ 	.word	0x00000000


	//----- nvinfo : EIATTR_MIN_STACK_SIZE
	.align		4
.L_46:
        /*00d8*/ 	.byte	0x04, 0x12
        /*00da*/ 	.short	(.L_48 - .L_47)
	.align		4
.L_47:
        /*00dc*/ 	.word	index@(_ZN7cutlass13device_kernelIN5flash19enable_sm80_to_sm89INS1_16FlashAttnFwdSm80INS1_25CollectiveMainloopFwdSm80ILi4ELi1ELb0EN4cute5tupleIJNS5_1CILi128EEENS7_ILi112EEENS7_ILi64EEEEEELi64ENS_10bfloat16_tEfNS_4arch4Sm80ELb0ELb0ELb0ELb0ELb0ELb0ELb1ELb0EEENS1_21CollectiveEpilogueFwdINS6_IJS8_SA_S9_EEENS6_IJNS7_ILi1EEESI_SI_EEESC_SE_Li128ELb0ELb1ELb0ELb0EEENS1_19SingleTileSchedulerILb0ELb0ELb1ELi128EEEEEEEEEvNT_6ParamsE)
        /*00e0*/ 	.word	0x00000000


	//----- nvinfo : EIATTR_MIN_STACK_SIZE
	.align		4
.L_48:
        /*00e4*/ 	.byte	0x04, 0x12
        /*00e6*/ 	.short	(.L_50 - .L_49)
	.align		4
.L_49:
        /*00e8*/ 	.word	index@(_ZN7cutlass13device_kernelIN5flash19enable_sm80_to_sm89INS1_16FlashAttnFwdSm80INS1_25CollectiveMainloopFwdSm80ILi4ELi1ELb0EN4cute5tupleIJNS5_1CILi128EEENS7_ILi112EEENS7_ILi64EEEEEELi64ENS_10bfloat16_tEfNS_4arch4Sm80ELb0ELb0ELb0ELb1ELb0ELb0ELb1ELb0EEENS1_21CollectiveEpilogueFwdINS6_IJS8_SA_S9_EEENS6_IJNS7_ILi1EEESI_SI_EEESC_SE_Li128ELb1ELb1ELb0ELb0EEENS1_19SingleTileSchedulerILb1ELb0ELb1ELi128EEEEEEEEEvNT_6ParamsE)
        /*00ec*/ 	.word	0x00000000


	//----- nvinfo : EIATTR_MIN_STACK_SIZE
	.align		4
.L_50:
        /*00f0*/ 	.byte	0x04, 0x12
        /*00f2*/ 	.short	(.L_52 - .L_51)
	.align		4
.L_51:
        /*00f4*/ 	.word	index@(_ZN7cutlass13device_kernelIN5flash19enable_sm80_to_sm89INS1_16FlashAttnFwdSm80INS1_25CollectiveMainloopFwdSm80ILi4ELi1ELb0EN4cute5tupleIJNS5_1CILi128EEENS7_ILi112EEENS7_ILi64EEEEEELi64ENS_10bfloat16_tEfNS_4arch4Sm80ELb0ELb0ELb0ELb1ELb0ELb1ELb1ELb0EEENS1_21CollectiveEpilogueFwdINS6_IJS8_SA_S9_EEENS6_IJNS7_ILi1EEESI_SI_EEESC_SE_Li128ELb1ELb1ELb0ELb0EEENS1_19SingleTileSchedulerILb1ELb0ELb1ELi128EEEEEEEEEvNT_6ParamsE)
        /*00f8*/ 	.word	0x00000000


	//----- nvinfo : EIATTR_MIN_STACK_SIZE
	.align		4
.L_52:
        /*00fc*/ 	.byte	0x04, 0x12
        /*00fe*/ 	.short	(.L_54 - .L_53)
	.align		4
.L_53:
        /*0100*/ 	.word	index@(_ZN7cutlass13device_kernelIN5flash19enable_sm80_to_sm89INS1_16FlashAttnFwdSm80INS1_25CollectiveMainloopFwdSm80ILi4ELi1ELb0EN4cute5tupleIJNS5_1CILi128EEENS7_ILi96EEENS7_ILi64EEEEEELi64ENS_10bfloat16_tEfNS_4arch4Sm80ELb0ELb1ELb0ELb0ELb0ELb0ELb1ELb0EEENS1_21CollectiveEpilogueFwdINS6_IJS8_SA_S9_EEENS6_IJNS7_ILi1EEESI_SI_EEESC_SE_Li128ELb0ELb1ELb0ELb0EEENS1_19SingleTileSchedulerILb0ELb0ELb1ELi128EEEEEEEEEvNT_6ParamsE)
        /*0104*/ 	.word	0x00000000


	//----- nvinfo : EIATTR_MIN_STACK_SIZE
	.align		4
.L_54:
        /*0108*/ 	.byte	0x04, 0x12
        /*010a*/ 	.short	(.L_56 - .L_55)
	.align		4
.L_55:
        /*010c*/ 	.word	index@(_ZN7cutlass13device_kernelIN5flash19enable_sm80_to_sm89INS1_16FlashAttnFwdSm80INS1_25CollectiveMainloopFwdSm80ILi4ELi1ELb0EN4cute5tupleIJNS5_1CILi128EEENS7_ILi96EEENS7_ILi64EEEEEELi64ENS_10bfloat16_tEfNS_4arch4Sm80ELb0ELb1ELb0ELb1ELb0ELb0ELb1ELb0EEENS1_21CollectiveEpilogueFwdINS6_IJS8_SA_S9_EEENS6_IJNS7_ILi1EEESI_SI_EEESC_SE_Li128ELb1ELb1ELb0ELb0EEENS1_19SingleTileSchedulerILb1ELb0ELb1ELi128EEEEEEEEEvNT_6ParamsE)
        /*0110*/ 	.word	0x00000000


	//----- nvinfo : EIATTR_MIN_STACK_SIZE
	.align		4
.L_56:
        /*0114*/ 	.byte	0x04, 0x12
        /*0116*/ 	.short	(.L_58 - .L_57)
	.align		4
.L_57:
        /*0118*/ 	.word	index@(_ZN7cutlass13device_kernelIN5flash19enable_sm80_to_sm89INS1_16FlashAttnFwdSm80INS1_25CollectiveMainloopFwdSm80ILi4ELi1ELb0EN4cute5tupleIJNS5_1CILi128EEENS7_ILi96EEENS7_ILi64EEEEEELi64ENS_10bfloat16_tEfNS_4arch4Sm80ELb0ELb1ELb0ELb1ELb0ELb1ELb1ELb0EEENS1_21CollectiveEpilogueFwdINS6_IJS8_SA_S9_EEENS6_IJNS7_ILi1EEESI_SI_EEESC_SE_Li128ELb1ELb1ELb0ELb0EEENS1_19SingleTileSchedulerILb1ELb0ELb1ELi128EEEEEEEEEvNT_6ParamsE)
        /*011c*/ 	.word	0x00000000


	//----- nvinfo : EIATTR_MIN_STACK_SIZE
	.align		4
.L_58:
        /*0120*/ 	.byte	0x04, 0x12
        /*0122*/ 	.short	(.L_60 - .L_59)
	.align		4
.L_59:
        /*0124*/ 	.word	index@(_ZN7cutlass13device_kernelIN5flash19enable_sm80_to_sm89INS1_16FlashAttnFwdSm80INS1_25CollectiveMainloopFwdSm80ILi4ELi1ELb0EN4cute5tupleIJNS5_1CILi128EEENS7_ILi112EEENS7_ILi64EEEEEELi64ENS_10bfloat16_tEfNS_4arch4Sm80ELb1ELb0ELb0ELb0ELb0ELb0ELb1ELb0EEENS1_21CollectiveEpilogueFwdINS6_IJS8_SA_S9_EEENS6_IJNS7_ILi1EEESI_SI_EEESC_SE_Li128ELb0ELb1ELb0ELb0EEENS1_30DynamicPersistentTileSchedulerILi128ELi128ELb0ELb1ELb0EEEEEEEEEvNT_6ParamsE)
        /*0128*/ 	.word	0x00000000


	//----- nvinfo : EIATTR_MIN_STACK_SIZE
	.align		4
.L_60:
        /*012c*/ 	.byte	0x04, 0x12
        /*012e*/ 	.short	(.L_62 - .L_61)
	.align		4
.L_61:
        /*0130*/ 	.word	index@(_ZN7cutlass13device_kernelIN5flash19enable_sm80_to_sm89INS1_16FlashAttnFwdSm80INS1_25CollectiveMainloopFwdSm80ILi4ELi1ELb0EN4cute5tupleIJNS5_1CILi128EEENS7_ILi112EEENS7_ILi64EEEEEELi64ENS_10bfloat16_tEfNS_4arch4Sm80ELb1ELb0ELb0ELb1ELb0ELb0ELb1ELb0EEENS1_21CollectiveEpilogueFwdINS6_IJS8_SA_S9_EEENS6_IJNS7_ILi1EEESI_SI_EEESC_SE_Li128ELb1ELb1ELb0ELb0EEENS1_19SingleTileSchedulerILb1ELb0ELb1ELi128EEEEEEEEEvNT_6ParamsE)
        /*0134*/ 	.word	0x00000000


	//----- nvinfo : EIATTR_MIN_STACK_SIZE
	.align		4
.L_62:
        /*0138*/ 	.byte	0x04, 0x12
        /*013a*/ 	.short	(.L_64 - .L_63)
	.align		4
.L_63:
        /*013c*/ 	.word	index@(_ZN7cutlass13device_kernelIN5flash19enable_sm80_to_sm89INS1_16FlashAttnFwdSm80INS1_25CollectiveMainloopFwdSm80ILi4ELi1ELb0EN4cute5tupleIJNS5_1CILi128EEENS7_ILi112EEENS7_ILi64EEEEEELi64ENS_10bfloat16_tEfNS_4arch4Sm80ELb1ELb0ELb0ELb1ELb0ELb1ELb1ELb0EEENS1_21CollectiveEpilogueFwdINS6_IJS8_SA_S9_EEENS6_IJNS7_ILi1EEESI_SI_EEESC_SE_Li128ELb1ELb1ELb0ELb0EEENS1_19SingleTileSchedulerILb1ELb0ELb1ELi128EEEEEEEEEvNT_6ParamsE)
        /*0140*/ 	.word	0x00000000
.L_64:


//--------------------- .nv.compat                --------------------------
	.section	.nv.compat,"",@"SHT_CUDA_COMPAT_INFO"
	.align	4
        /*0000*/ 	.byte	0x02, 0x09, 0x01, 0x00, 0x02, 0x02, 0x01, 0x00, 0x02, 0x05, 0x05, 0x00, 0x03, 0x07, 0x01, 0x01
        /*0010*/ 	.byte	0x02, 0x03, 0x00, 0x00, 0x02, 0x06, 0x01, 0x00, 0x04, 0x0b, 0x08, 0x00, 0x00, 0x00, 0x00, 0x00
        /*0020*/ 	.byte	0x00, 0x00, 0x00, 0x00


//--------------------- .nv.info._ZN7cutlass13device_kernelIN5flash19enable_sm80_to_sm89INS1_16FlashAttnFwdSm80INS1_25CollectiveMainloopFwdSm80ILi4ELi1ELb0EN4cute5tupleIJNS5_1CILi128EEENS7_ILi112EEENS7_ILi64EEEEEELi64ENS_10bfloat16_tEfNS_4arch4Sm80ELb0ELb0ELb0ELb0ELb0ELb0ELb1ELb0EEENS1_21CollectiveEpilogueFwdINS6_IJS8_SA_S9_EEENS6_IJNS7_ILi1EEESI_SI_EEESC_SE_Li128ELb0ELb1ELb0ELb0EEENS1_19SingleTileSchedulerILb0ELb0ELb1ELi128EEEEEEEEEvNT_6ParamsE --------------------------
	.section	.nv.info._ZN7cutlass13device_kernelIN5flash19enable_sm80_to_sm89INS1_16FlashAttnFwdSm80INS1_25CollectiveMainloopFwdSm80ILi4ELi1ELb0EN4cute5tupleIJNS5_1CILi128EEENS7_ILi112EEENS7_ILi64EEEEEELi64ENS_10bfloat16_tEfNS_4arch4Sm80ELb0ELb0ELb0ELb0ELb0ELb0ELb1ELb0EEENS1_21CollectiveEpilogueFwdINS6_IJS8_SA_S9_EEENS6_IJNS7_ILi1EEESI_SI_EEESC_SE_Li128ELb0ELb1ELb0ELb0EEENS1_19SingleTileSchedulerILb0ELb0ELb1ELi128EEEEEEEEEvNT_6ParamsE,"",@"SHT_CUDA_INFO"
	.sectionflags	@""
	.align	4


	//----- nvinfo : EIATTR_CUDA_API_VERSION
	.align		4
        /*0000*/ 	.byte	0x04, 0x37
        /*0002*/ 	.short	(.L_66 - .L_65)
.L_65:
        /*0004*/ 	.word	0x00000082


	//----- nvinfo : EIATTR_KPARAM_INFO
	.align		4
.L_66:
        /*0008*/ 	.byte	0x04, 0x17
        /*000a*/ 	.short	(.L_68 - .L_67)
.L_67:
        /*000c*/ 	.word	0x00000000
        /*0010*/ 	.short	0x0000
        /*0012*/ 	.short	0x0000
        /*0014*/ 	.byte	0x00, 0xf0, 0x61, 0x10


	//----- nvinfo : EIATTR_SPARSE_MMA_MASK
	.align		4
.L_68:
        /*0018*/ 	.byte	0x03, 0x50
        /*001a*/ 	.short	0x0000


	//----- nvinfo : EIATTR_MAXREG_COUNT
	.align		4
        /*001c*/ 	.byte	0x03, 0x1b
        /*001e*/ 	.short	0x00ff


	//----- nvinfo : EIATTR_MERCURY_ISA_VERSION
	.align		4
        /*0020*/ 	.byte	0x03, 0x5f
        /*0022*/ 	.short	0x0101


	//----- nvinfo : EIATTR_VRC_CTA_INIT_COUNT
	.align		4
        /*0024*/ 	.byte	0x02, 0x4a
	.zero		1
	.zero		1


	//----- nvinfo : EIATTR_EXIT_INSTR_OFFSETS
	.align		4
        /*0028*/ 	.byte	0x04, 0x1c
        /*002a*/ 	.short	(.L_70 - .L_69)


	//   ....[0]....
.L_69:
        /*002c*/ 	.word	0x00000010


	//----- nvinfo : EIATTR_MAX_THREADS
	.align		4
.L_70:
        /*0030*/ 	.byte	0x04, 0x05
        /*0032*/ 	.short	(.L_72 - .L_71)
.L_71:
        /*0034*/ 	.word	0x00000080
        /*0038*/ 	.word	0x00000001
        /*003c*/ 	.word	0x00000001


	//----- nvinfo : EIATTR_CBANK_PARAM_SIZE
	.align		4
.L_72:
        /*0040*/ 	.byte	0x03, 0x19
        /*0042*/ 	.short	0x0418


	//----- nvinfo : EIATTR_PARAM_CBANK
	.align		4
        /*0044*/ 	.byte	0x04, 0x0a
        /*0046*/ 	.short	(.L_74 - .L_73)
	.align		4
.L_73:
        /*0048*/ 	.word	index@(.nv.constant0._ZN7cutlass13device_kernelIN5flash19enable_sm80_to_sm89INS1_16FlashAttnFwdSm80INS1_25CollectiveMainloopFwdSm80ILi4ELi1ELb0EN4cute5tupleIJNS5_1CILi128EEENS7_ILi112EEENS7_ILi64EEEEEELi64ENS_10bfloat16_tEfNS_4arch4Sm80ELb0ELb0ELb0ELb0ELb0ELb0ELb1ELb0EEENS1_21CollectiveEpilogueFwdINS6_IJS8_SA_S9_EEENS6_IJNS7_ILi1EEESI_SI_EEESC_SE_Li128ELb0ELb1ELb0ELb0EEENS1_19SingleTileSchedulerILb0ELb0ELb1ELi128EEEEEEEEEvNT_6ParamsE)
        /*004c*/ 	.short	0x0380
        /*004e*/ 	.short	0x0418


	//----- nvinfo : EIATTR_SW_WAR
	.align		4
.L_74:
        /*0050*/ 	.byte	0x04, 0x36
        /*0052*/ 	.short	(.L_76 - .L_75)
.L_75:
        /*0054*/ 	.word	0x00000008
.L_76:


//--------------------- .nv.info._ZN7cutlass13device_kernelIN5flash19enable_sm80_to_sm89INS1_16FlashAttnFwdSm80INS1_25CollectiveMainloopFwdSm80ILi4ELi1ELb0EN4cute5tupleIJNS5_1CILi128EEENS7_ILi112EEENS7_ILi64EEEEEELi64ENS_10bfloat16_tEfNS_4arch4Sm80ELb0ELb0ELb0ELb1ELb0ELb0ELb1ELb0EEENS1_21CollectiveEpilogueFwdINS6_IJS8_SA_S9_EEENS6_IJNS7_ILi1EEESI_SI_EEESC_SE_Li128ELb1ELb1ELb0ELb0EEENS1_19SingleTileSchedulerILb1ELb0ELb1ELi128EEEEEEEEEvNT_6ParamsE --------------------------
	.section	.nv.info._ZN7cutlass13device_kernelIN5flash19enable_sm80_to_sm89INS1_16FlashAttnFwdSm80INS1_25CollectiveMainloopFwdSm80ILi4ELi1ELb0EN4cute5tupleIJNS5_1CILi128EEENS7_ILi112EEENS7_ILi64EEEEEELi64ENS_10bfloat16_tEfNS_4arch4Sm80ELb0ELb0ELb0ELb1ELb0ELb0ELb1ELb0EEENS1_21CollectiveEpilogueFwdINS6_IJS8_SA_S9_EEENS6_IJNS7_ILi1EEESI_SI_EEESC_SE_Li128ELb1ELb1ELb0ELb0EEENS1_19SingleTileSchedulerILb1ELb0ELb1ELi128EEEEEEEEEvNT_6ParamsE,"",@"SHT_CUDA_INFO"
	.sectionflags	@""
	.align	4


	//----- nvinfo : EIATTR_CUDA_API_VERSION
	.align		4
        /*0000*/ 	.byte	0x04, 0x37
        /*0002*/ 	.short	(.L_78 - .L_77)
.L_77:
        /*0004*/ 	.word	0x00000082


	//----- nvinfo : EIATTR_KPARAM_INFO
	.align		4
.L_78:
        /*0008*/ 	.byte	0x04, 0x17
        /*000a*/ 	.short	(.L_80 - .L_79)
.L_79:
        /*000c*/ 	.word	0x00000000
        /*0010*/ 	.short	0x0000
        /*0012*/ 	.short	0x0000
        /*0014*/ 	.byte	0x00, 0xf0, 0x61, 0x10


	//----- nvinfo : EIATTR_SPARSE_MMA_MASK
	.align		4
.L_80:
        /*0018*/ 	.byte	0x03, 0x50
        /*001a*/ 	.short	0x0000


	//----- nvinfo : EIATTR_MAXREG_COUNT
	.align		4
        /*001c*/ 	.byte	0x03, 0x1b
        /*001e*/ 	.short	0x00ff


	//----- nvinfo : EIATTR_MERCURY_ISA_VERSION
	.align		4
        /*0020*/ 	.byte	0x03, 0x5f
        /*0022*/ 	.short	0x0101


	//----- nvinfo : EIATTR_VRC_CTA_INIT_COUNT
	.align		4
        /*0024*/ 	.byte	0x02, 0x4a
	.zero		1
	.zero		1


	//----- nvinfo : EIATTR_EXIT_INSTR_OFFSETS
	.align		4
        /*0028*/ 	.byte	0x04, 0x1c
        /*002a*/ 	.short	(.L_82 - .L_81)


	//   ....[0]....
.L_81:
        /*002c*/ 	.word	0x00000010


	//----- nvinfo : EIATTR_MAX_THREADS
	.align		4
.L_82:
        /*0030*/ 	.byte	0x04, 0x05
        /*0032*/ 	.short	(.L_84 - .L_83)
.L_83:
        /*0034*/ 	.word	0x00000080
        /*0038*/ 	.word	0x00000001
        /*003c*/ 	.word	0x00000001


	//----- nvinfo : EIATTR_CBANK_PARAM_SIZE
	.align		4
.L_84:
        /*0040*/ 	.byte	0x03, 0x19
        /*0042*/ 	.short	0x0418


	//----- nvinfo : EIATTR_PARAM_CBANK
	.align		4
        /*0044*/ 	.byte	0x04, 0x0a
        /*0046*/ 	.short	(.L_86 - .L_85)
	.align		4
.L_85:
        /*0048*/ 	.word	index@(.nv.constant0._ZN7cutlass13device_kernelIN5flash19enable_sm80_to_sm89INS1_16FlashAttnFwdSm80INS1_25CollectiveMainloopFwdSm80ILi4ELi1ELb0EN4cute5tupleIJNS5_1CILi128EEENS7_ILi112EEENS7_ILi64EEEEEELi64ENS_10bfloat16_tEfNS_4arch4Sm80ELb0ELb0ELb0ELb1ELb0ELb0ELb1ELb0EEENS1_21CollectiveEpilogueFwdINS6_IJS8_SA_S9_EEENS6_IJNS7_ILi1EEESI_SI_EEESC_SE_Li128ELb1ELb1ELb0ELb0EEENS1_19SingleTileSchedulerILb1ELb0ELb1ELi128EEEEEEEEEvNT_6ParamsE)
        /*004c*/ 	.short	0x0380
        /*004e*/ 	.short	0x0418


	//----- nvinfo : EIATTR_SW_WAR
	.align		4
.L_86:
        /*0050*/ 	.byte	0x04, 0x36
        /*0052*/ 	.short	(.L_88 - .L_87)
.L_87:
        /*0054*/ 	.word	0x00000008
.L_88:


//--------------------- .nv.info._ZN7cutlass13device_kernelIN5flash19enable_sm80_to_sm89INS1_16FlashAttnFwdSm80INS1_25CollectiveMainloopFwdSm80ILi4ELi1ELb0EN4cute5tupleIJNS5_1CILi128EEENS7_ILi112EEENS7_ILi64EEEEEELi64ENS_10bfloat16_tEfNS_4arch4Sm80ELb0ELb0ELb0ELb1ELb0ELb1ELb1ELb0EEENS1_21CollectiveEpilogueFwdINS6_IJS8_SA_S9_EEENS6_IJNS7_ILi1EEESI_SI_EEESC_SE_Li128ELb1ELb1ELb0ELb0EEENS1_19SingleTileSchedulerILb1ELb0ELb1ELi128EEEEEEEEEvNT_6ParamsE --------------------------
	.section	.nv.info._ZN7cutlass13device_kernelIN5flash19enable_sm80_to_sm89INS1_16FlashAttnFwdSm80INS1_25CollectiveMainloopFwdSm80ILi4ELi1ELb0EN4cute5tupleIJNS5_1CILi128EEENS7_ILi112EEENS7_ILi64EEEEEELi64ENS_10bfloat16_tEfNS_4arch4Sm80ELb0ELb0ELb0ELb1ELb0ELb1ELb1ELb0EEENS1_21CollectiveEpilogueFwdINS6_IJS8_SA_S9_EEENS6_IJNS7_ILi1EEESI_SI_EEESC_SE_Li128ELb1ELb1ELb0ELb0EEENS1_19SingleTileSchedulerILb1ELb0ELb1ELi128EEEEEEEEEvNT_6ParamsE,"",@"SHT_CUDA_INFO"
	.sectionflags	@""
	.align	4


	//----- nvinfo : EIATTR_CUDA_API_VERSION
	.align		4
        /*0000*/ 	.byte	0x04, 0x37
        /*0002*/ 	.short	(.L_90 - .L_89)
.L_89:
        /*0004*/ 	.word	0x00000082


	//----- nvinfo : EIATTR_KPARAM_INFO
	.align		4
.L_90:
        /*0008*/ 	.byte	0x04, 0x17
        /*000a*/ 	.short	(.L_92 - .L_91)
.L_91:
        /*000c*/ 	.word	0x00000000
        /*0010*/ 	.short	0x0000
        /*0012*/ 	.short	0x0000
        /*0014*/ 	.byte	0x00, 0xf0, 0x61, 0x10


	//----- nvinfo : EIATTR_SPARSE_MMA_MASK
	.align		4
.L_92:
        /*0018*/ 	.byte	0x03, 0x50
        /*001a*/ 	.short	0x0000


	//----- nvinfo : EIATTR_MAXREG_COUNT
	.align		4
        /*001c*/ 	.byte	0x03, 0x1b
        /*001e*/ 	.short	0x00ff


	//----- nvinfo : EIATTR_MERCURY_ISA_VERSION
	.align		4
        /*0020*/ 	.byte	0x03, 0x5f
        /*0022*/ 	.short	0x0101


	//----- nvinfo : EIATTR_VRC_CTA_INIT_COUNT
	.align		4
        /*0024*/ 	.byte	0x02, 0x4a
	.zero		1
	.zero		1


	//----- nvinfo : EIATTR_EXIT_INSTR_OFFSETS
	.align		4
        /*0028*/ 	.byte	0x04, 0x1c
        /*002a*/ 	.short	(.L_94 - .L_93)


	//   ....[0]....
.L_93:
        /*002c*/ 	.word	0x00000010


	//----- nvinfo : EIATTR_MAX_THREADS
	.align		4
.L_94:
        /*0030*/ 	.byte	0x04, 0x05
        /*0032*/ 	.short	(.L_96 - .L_95)
.L_95:
        /*0034*/ 	.word	0x00000080
        /*0038*/ 	.word	0x00000001
        /*003c*/ 	.word	0x00000001


	//----- nvinfo : EIATTR_CBANK_PARAM_SIZE
	.align		4
.L_96:
        /*0040*/ 	.byte	0x03, 0x19
        /*0042*/ 	.short	0x0418


	//----- nvinfo : EIATTR_PARAM_CBANK
	.align		4
        /*0044*/ 	.byte	0x04, 0x0a
        /*0046*/ 	.short	(.L_98 - .L_97)
	.align		4
.L_97:
        /*0048*/ 	.word	index@(.nv.constant0._ZN7cutlass13device_kernelIN5flash19enable_sm80_to_sm89INS1_16FlashAttnFwdSm80INS1_25CollectiveMainloopFwdSm80ILi4ELi1ELb0EN4cute5tupleIJNS5_1CILi128EEENS7_ILi112EEENS7_ILi64EEEEEELi64ENS_10bfloat16_tEfNS_4arch4Sm80ELb0ELb0ELb0ELb1ELb0ELb1ELb1ELb0EEENS1_21CollectiveEpilogueFwdINS6_IJS8_SA_S9_EEENS6_IJNS7_ILi1EEESI_SI_EEESC_SE_Li128ELb1ELb1ELb0ELb0EEENS1_19SingleTileSchedulerILb1ELb0ELb1ELi128EEEEEEEEEvNT_6ParamsE)
        /*004c*/ 	.short	0x0380
        /*004e*/ 	.short	0x0418


	//----- nvinfo : EIATTR_SW_WAR
	.align		4
.L_98:
        /*0050*/ 	.byte	0x04, 0x36
        /*0052*/ 	.short	(.L_100 - .L_99)
.L_99:
        /*0054*/ 	.word	0x00000008
.L_100:


//--------------------- .nv.info._ZN7cutlass13device_kernelIN5flash19enable_sm80_to_sm89INS1_16FlashAttnFwdSm80INS1_25CollectiveMainloopFwdSm80ILi4ELi1ELb0EN4cute5tupleIJNS5_1CILi128EEENS7_ILi96EEENS7_ILi64EEEEEELi64ENS_10bfloat16_tEfNS_4arch4Sm80ELb0ELb1ELb0ELb0ELb0ELb0ELb1ELb0EEENS1_21CollectiveEpilogueFwdINS6_IJS8_SA_S9_EEENS6_IJNS7_ILi1EEESI_SI_EEESC_SE_Li128ELb0ELb1ELb0ELb0EEENS1_19SingleTileSchedulerILb0ELb0ELb1ELi128EEEEEEEEEvNT_6ParamsE --------------------------
	.section	.nv.info._ZN7cutlass13device_kernelIN5flash19enable_sm80_to_sm89INS1_16FlashAttnFwdSm80INS1_25CollectiveMainloopFwdSm80ILi4ELi1ELb0EN4cute5tupleIJNS5_1CILi128EEENS7_ILi96EEENS7_ILi64EEEEEELi64ENS_10bfloat16_tEfNS_4arch4Sm80ELb0ELb1ELb0ELb0ELb0ELb0ELb1ELb0EEENS1_21CollectiveEpilogueFwdINS6_IJS8_SA_S9_EEENS6_IJNS7_ILi1EEESI_SI_EEESC_SE_Li128ELb0ELb1ELb0ELb0EEENS1_19SingleTileSchedulerILb0ELb0ELb1ELi128EEEEEEEEEvNT_6ParamsE,"",@"SHT_CUDA_INFO"
	.sectionflags	@""
	.align	4


	//----- nvinfo : EIATTR_CUDA_API_VERSION
	.align		4
        /*0000*/ 	.byte	0x04, 0x37
        /*0002*/ 	.short	(.L_102 - .L_101)
.L_101:
        /*0004*/ 	.word	0x00000082


	//----- nvinfo : EIATTR_KPARAM_INFO
	.align		4
.L_102:
        /*0008*/ 	.byte	0x04, 0x17
        /*000a*/ 	.short	(.L_104 - .L_103)
.L_103:
        /*000c*/ 	.word	0x00000000
        /*0010*/ 	.short	0x0000
        /*0012*/ 	.short	0x0000
        /*0014*/ 	.byte	0x00, 0xf0, 0x61, 0x10


	//----- nvinfo : EIATTR_SPARSE_MMA_MASK
	.align		4
.L_104:
        /*0018*/ 	.byte	0x03, 0x50
        /*001a*/ 	.short	0x0000


	//----- nvinfo : EIATTR_MAXREG_COUNT
	.align		4
        /*001c*/ 	.byte	0x03, 0x1b
        /*001e*/ 	.short	0x00ff


	//----- nvinfo : EIATTR_MERCURY_ISA_VERSION
	.align		4
        /*0020*/ 	.byte	0x03, 0x5f
        /*0022*/ 	.short	0x0101


	//----- nvinfo : EIATTR_VRC_CTA_INIT_COUNT
	.align		4
        /*0024*/ 	.byte	0x02, 0x4a
	.zero		1
	.zero		1


	//----- nvinfo : EIATTR_EXIT_INSTR_OFFSETS
	.align		4
        /*0028*/ 	.byte	0x04, 0x1c
        /*002a*/ 	.short	(.L_106 - .L_105)


	//   ....[0]....
.L_105:
        /*002c*/ 	.word	0x00000010


	//----- nvinfo : EIATTR_MAX_THREADS
	.align		4
.L_106:
        /*0030*/ 	.byte	0x04, 0x05
        /*0032*/ 	.short	(.L_108 - .L_107)
.L_107:
        /*0034*/ 	.word	0x00000080
        /*0038*/ 	.word	0x00000001
        /*003c*/ 	.word	0x00000001


	//----- nvinfo : EIATTR_CBANK_PARAM_SIZE
	.align		4
.L_108:
        /*0040*/ 	.byte	0x03, 0x19
        /*0042*/ 	.short	0x0418


	//----- nvinfo : EIATTR_PARAM_CBANK
	.align		4
        /*0044*/ 	.byte	0x04, 0x0a
        /*0046*/ 	.short	(.L_110 - .L_109)
	.align		4
.L_109:
        /*0048*/ 	.word	index@(.nv.constant0._ZN7cutlass13device_kernelIN5flash19enable_sm80_to_sm89INS1_16FlashAttnFwdSm80INS1_25CollectiveMainloopFwdSm80ILi4ELi1ELb0EN4cute5tupleIJNS5_1CILi128EEENS7_ILi96EEENS7_ILi64EEEEEELi64ENS_10bfloat16_tEfNS_4arch4Sm80ELb0ELb1ELb0ELb0ELb0ELb0ELb1ELb0EEENS1_21CollectiveEpilogueFwdINS6_IJS8_SA_S9_EEENS6_IJNS7_ILi1EEESI_SI_EEESC_SE_Li128ELb0ELb1ELb0ELb0EEENS1_19SingleTileSchedulerILb0ELb0ELb1ELi128EEEEEEEEEvNT_6ParamsE)
        /*004c*/ 	.short	0x0380
        /*004e*/ 	.short	0x0418


	//----- nvinfo : EIATTR_SW_WAR
	.align		4
.L_110:
        /*0050*/ 	.byte	0x04, 0x36
        /*0052*/ 	.short	(.L_112 - .L_111)
.L_111:
        /*0054*/ 	.word	0x00000008
.L_112:


//--------------------- .nv.info._ZN7cutlass13device_kernelIN5flash19enable_sm80_to_sm89INS1_16FlashAttnFwdSm80INS1_25CollectiveMainloopFwdSm80ILi4ELi1ELb0EN4cute5tupleIJNS5_1CILi128EEENS7_ILi96EEENS7_ILi64EEEEEELi64ENS_10bfloat16_tEfNS_4arch4Sm80ELb0ELb1ELb0ELb1ELb0ELb0ELb1ELb0EEENS1_21CollectiveEpilogueFwdINS6_IJS8_SA_S9_EEENS6_IJNS7_ILi1EEESI_SI_EEESC_SE_Li128ELb1ELb1ELb0ELb0EEENS1_19SingleTileSchedulerILb1ELb0ELb1ELi128EEEEEEEEEvNT_6ParamsE --------------------------
	.section	.nv.info._ZN7cutlass13device_kernelIN5flash19enable_sm80_to_sm89INS1_16FlashAttnFwdSm80INS1_25CollectiveMainloopFwdSm80ILi4ELi1ELb0EN4cute5tupleIJNS5_1CILi128EEENS7_ILi96EEENS7_ILi64EEEEEELi64ENS_10bfloat16_tEfNS_4arch4Sm80ELb0ELb1ELb0ELb1ELb0ELb0ELb1ELb0EEENS1_21CollectiveEpilogueFwdINS6_IJS8_SA_S9_EEENS6_IJNS7_ILi1EEESI_SI_EEESC_SE_Li128ELb1ELb1ELb0ELb0EEENS1_19SingleTileSchedulerILb1ELb0ELb1ELi128EEEEEEEEEvNT_6ParamsE,"",@"SHT_CUDA_INFO"
	.sectionflags	@""
	.align	4


	//----- nvinfo : EIATTR_CUDA_API_VERSION
	.align		4
        /*0000*/ 	.byte	0x04, 0x37
        /*0002*/ 	.short	(.L_114 - .L_113)
.L_113:
        /*0004*/ 	.word	0x00000082


	//----- nvinfo : EIATTR_KPARAM_INFO
	.align		4
.L_114:
        /*0008*/ 	.byte	0x04, 0x17
        /*000a*/ 	.short	(.L_116 - .L_115)
.L_115:
        /*000c*/ 	.word	0x00000000
        /*0010*/ 	.short	0x0000
        /*0012*/ 	.short	0x0000
        /*0014*/ 	.byte	0x00, 0xf0, 0x61, 0x10


	//----- nvinfo : EIATTR_SPARSE_MMA_MASK
	.align		4
.L_116:
        /*0018*/ 	.byte	0x03, 0x50
        /*001a*/ 	.short	0x0000


	//----- nvinfo : EIATTR_MAXREG_COUNT
	.align		4
        /*001c*/ 	.byte	0x03, 0x1b
        /*001e*/ 	.short	0x00ff


	//----- nvinfo : EIATTR_MERCURY_ISA_VERSION
	.align		4
        /*0020*/ 	.byte	0x03, 0x5f
        /*0022*/ 	.short	0x0101


	//----- nvinfo : EIATTR_VRC_CTA_INIT_COUNT
	.align		4
        /*0024*/ 	.byte	0x02, 0x4a
	.zero		1
	.zero		1


	//----- nvinfo : EIATTR_EXIT_INSTR_OFFSETS
	.align		4
        /*0028*/ 	.byte	0x04, 0x1c
        /*002a*/ 	.short	(.L_118 - .L_117)


	//   ....[0]....
.L_117:
        /*002c*/ 	.word	0x00000010


	//----- nvinfo : EIATTR_MAX_THREADS
	.align		4
.L_118:
        /*0030*/ 	.byte	0x04, 0x05
        /*0032*/ 	.short	(.L_120 - .L_119)
.L_119:
        /*0034*/ 	.word	0x00000080
        /*0038*/ 	.word	0x00000001
        /*003c*/ 	.word	0x00000001


	//----- nvinfo : EIATTR_CBANK_PARAM_SIZE
	.align		4
.L_120:
        /*0040*/ 	.byte	0x03, 0x19
        /*0042*/ 	.short	0x0418


	//----- nvinfo : EIATTR_PARAM_CBANK
	.align		4
        /*0044*/ 	.byte	0x04, 0x0a
        /*0046*/ 	.short	(.L_122 - .L_121)
	.align		4
.L_121:
        /*0048*/ 	.word	index@(.nv.constant0._ZN7cutlass13device_kernelIN5flash19enable_sm80_to_sm89INS1_16FlashAttnFwdSm80INS1_25CollectiveMainloopFwdSm80ILi4ELi1ELb0EN4cute5tupleIJNS5_1CILi128EEENS7_ILi96EEENS7_ILi64EEEEEELi64ENS_10bfloat16_tEfNS_4arch4Sm80ELb0ELb1ELb0ELb1ELb0ELb0ELb1ELb0EEENS1_21CollectiveEpilogueFwdINS6_IJS8_SA_S9_EEENS6_IJNS7_ILi1EEESI_SI_EEESC_SE_Li128ELb1ELb1ELb0ELb0EEENS1_19SingleTileSchedulerILb1ELb0ELb1ELi128EEEEEEEEEvNT_6ParamsE)
        /*004c*/ 	.short	0x0380
        /*004e*/ 	.short	0x0418


	//----- nvinfo : EIATTR_SW_WAR
	.align		4
.L_122:
        /*0050*/ 	.byte	0x04, 0x36
        /*0052*/ 	.short	(.L_124 - .L_123)
.L_123:
        /*0054*/ 	.word	0x00000008
.L_124:


//--------------------- .nv.info._ZN7cutlass13device_kernelIN5flash19enable_sm80_to_sm89INS1_16FlashAttnFwdSm80INS1_25CollectiveMainloopFwdSm80ILi4ELi1ELb0EN4cute5tupleIJNS5_1CILi128EEENS7_ILi96EEENS7_ILi64EEEEEELi64ENS_10bfloat16_tEfNS_4arch4Sm80ELb0ELb1ELb0ELb1ELb0ELb1ELb1ELb0EEENS1_21CollectiveEpilogueFwdINS6_IJS8_SA_S9_EEENS6_IJNS7_ILi1EEESI_SI_EEESC_SE_Li128ELb1ELb1ELb0ELb0EEENS1_19SingleTileSchedulerILb1ELb0ELb1ELi128EEEEEEEEEvNT_6ParamsE --------------------------
	.section	.nv.info._ZN7cutlass13device_kernelIN5flash19enable_sm80_to_sm89INS1_16FlashAttnFwdSm80INS1_25CollectiveMainloopFwdSm80ILi4ELi1ELb0EN4cute5tupleIJNS5_1CILi128EEENS7_ILi96EEENS7_ILi64EEEEEELi64ENS_10bfloat16_tEfNS_4arch4Sm80ELb0ELb1ELb0ELb1ELb0ELb1ELb1ELb0EEENS1_21CollectiveEpilogueFwdINS6_IJS8_SA_S9_EEENS6_IJNS7_ILi1EEESI_SI_EEESC_SE_Li128ELb1ELb1ELb0ELb0EEENS1_19SingleTileSchedulerILb1ELb0ELb1ELi128EEEEEEEEEvNT_6ParamsE,"",@"SHT_CUDA_INFO"
	.sectionflags	@""
	.align	4


	//----- nvinfo : EIATTR_CUDA_API_VERSION
	.align		4
        /*0000*/ 	.byte	0x04, 0x37
        /*0002*/ 	.short	(.L_126 - .L_125)
.L_125:
        /*0004*/ 	.word	0x00000082


	//----- nvinfo : EIATTR_KPARAM_INFO
	.align		4
.L_126:
        /*0008*/ 	.byte	0x04, 0x17
        /*000a*/ 	.short	(.L_128 - .L_127)
.L_127:
        /*000c*/ 	.word	0x00000000
        /*0010*/ 	.short	0x0000
        /*0012*/ 	.short	0x0000
        /*0014*/ 	.byte	0x00, 0xf0, 0x61, 0x10


	//----- nvinfo : EIATTR_SPARSE_MMA_MASK
	.align		4
.L_128:
        /*0018*/ 	.byte	0x03, 0x50
        /*001a*/ 	.short	0x0000


	//----- nvinfo : EIATTR_MAXREG_COUNT
	.align		4
        /*001c*/ 	.byte	0x03, 0x1b
        /*001e*/ 	.short	0x00ff


	//----- nvinfo : EIATTR_MERCURY_ISA_VERSION
	.align		4
        /*0020*/ 	.byte	0x03, 0x5f
        /*0022*/ 	.short	0x0101


	//----- nvinfo : EIATTR_VRC_CTA_INIT_COUNT
	.align		4
        /*0024*/ 	.byte	0x02, 0x4a
	.zero		1
	.zero		1


	//----- nvinfo : EIATTR_EXIT_INSTR_OFFSETS
	.align		4
        /*0028*/ 	.byte	0x04, 0x1c
        /*002a*/ 	.short	(.L_130 - .L_129)


	//   ....[0]....
.L_129:
        /*002c*/ 	.word	0x00000010


	//----- nvinfo : EIATTR_MAX_THREADS
	.align		4
.L_130:
        /*0030*/ 	.byte	0x04, 0x05
        /*0032*/ 	.short	(.L_132 - .L_131)
.L_131:
        /*0034*/ 	.word	0x00000080
        /*0038*/ 	.word	0x00000001
        /*003c*/ 	.word	0x00000001


	//----- nvinfo : EIATTR_CBANK_PARAM_SIZE
	.align		4
.L_132:
        /*0040*/ 	.byte	0x03, 0x19
        /*0042*/ 	.short	0x0418


	//----- nvinfo : EIATTR_PARAM_CBANK
	.align		4
        /*0044*/ 	.byte	0x04, 0x0a
        /*0046*/ 	.short	(.L_134 - .L_133)
	.align		4
.L_133:
        /*0048*/ 	.word	index@(.nv.constant0._ZN7cutlass13device_kernelIN5flash19enable_sm80_to_sm89INS1_16FlashAttnFwdSm80INS1_25CollectiveMainloopFwdSm80ILi4ELi1ELb0EN4cute5tupleIJNS5_1CILi128EEENS7_ILi96EEENS7_ILi64EEEEEELi64ENS_10bfloat16_tEfNS_4arch4Sm80ELb0ELb1ELb0ELb1ELb0ELb1ELb1ELb0EEENS1_21CollectiveEpilogueFwdINS6_IJS8_SA_S9_EEENS6_IJNS7_ILi1EEESI_SI_EEESC_SE_Li128ELb1ELb1ELb0ELb0EEENS1_19SingleTileSchedulerILb1ELb0ELb1ELi128EEEEEEEEEvNT_6ParamsE)
        /*004c*/ 	.short	0x0380
        /*004e*/ 	.short	0x0418


	//----- nvinfo : EIATTR_SW_WAR
	.align		4
.L_134:
        /*0050*/ 	.byte	0x04, 0x36
        /*0052*/ 	.short	(.L_136 - .L_135)
.L_135:
        /*0054*/ 	.word	0x00000008
.L_136:


//--------------------- .nv.info._ZN7cutlass13device_kernelIN5flash19enable_sm80_to_sm89INS1_16FlashAttnFwdSm80INS1_25CollectiveMainloopFwdSm80ILi4ELi1ELb0EN4cute5tupleIJNS5_1CILi128EEENS7_ILi112EEENS7_ILi64EEEEEELi64ENS_10bfloat16_tEfNS_4arch4Sm80ELb1ELb0ELb0ELb0ELb0ELb0ELb1ELb0EEENS1_21CollectiveEpilogueFwdINS6_IJS8_SA_S9_EEENS6_IJNS7_ILi1EEESI_SI_EEESC_SE_Li128ELb0ELb1ELb0ELb0EEENS1_30DynamicPersistentTileSchedulerILi128ELi128ELb0ELb1ELb0EEEEEEEEEvNT_6ParamsE --------------------------
	.section	.nv.info._ZN7cutlass13device_kernelIN5flash19enable_sm80_to_sm89INS1_16FlashAttnFwdSm80INS1_25CollectiveMainloopFwdSm80ILi4ELi1ELb0EN4cute5tupleIJNS5_1CILi128EEENS7_ILi112EEENS7_ILi64EEEEEELi64ENS_10bfloat16_tEfNS_4arch4Sm80ELb1ELb0ELb0ELb0ELb0ELb0ELb1ELb0EEENS1_21CollectiveEpilogueFwdINS6_IJS8_SA_S9_EEENS6_IJNS7_ILi1EEESI_SI_EEESC_SE_Li128ELb0ELb1ELb0ELb0EEENS1_30DynamicPersistentTileSchedulerILi128ELi128ELb0ELb1ELb0EEEEEEEEEvNT_6ParamsE,"",@"SHT_CUDA_INFO"
	.sectionflags	@""
	.align	4


	//----- nvinfo : EIATTR_CUDA_API_VERSION
	.align		4
        /*0000*/ 	.byte	0x04, 0x37
        /*0002*/ 	.short	(.L_138 - .L_137)
.L_137:
        /*0004*/ 	.word	0x00000082


	//----- nvinfo : EIATTR_KPARAM_INFO
	.align		4
.L_138:
        /*0008*/ 	.byte	0x04, 0x17
        /*000a*/ 	.short	(.L_140 - .L_139)
.L_139:
        /*000c*/ 	.word	0x00000000
        /*0010*/ 	.short	0x0000
        /*0012*/ 	.short	0x0000
        /*0014*/ 	.byte	0x00, 0xf0, 0xa1, 0x10


	//----- nvinfo : EIATTR_SPARSE_MMA_MASK
	.align		4
.L_140:
        /*0018*/ 	.byte	0x03, 0x50
        /*001a*/ 	.short	0x0000


	//----- nvinfo : EIATTR_MAXREG_COUNT
	.align		4
        /*001c*/ 	.byte	0x03, 0x1b
        /*001e*/ 	.short	0x00ff


	//----- nvinfo : EIATTR_MERCURY_ISA_VERSION
	.align		4
        /*0020*/ 	.byte	0x03, 0x5f
        /*0022*/ 	.short	0x0101


	//----- nvinfo : EIATTR_VRC_CTA_INIT_COUNT
	.align		4
        /*0024*/ 	.byte	0x02, 0x4a
	.zero		1
	.zero		1


	//----- nvinfo : EIATTR_EXIT_INSTR_OFFSETS
	.align		4
        /*0028*/ 	.byte	0x04, 0x1c
        /*002a*/ 	.short	(.L_142 - .L_141)


	//   ....[0]....
.L_141:
        /*002c*/ 	.word	0x00000010


	//----- nvinfo : EIATTR_MAX_THREADS
	.align		4
.L_142:
        /*0030*/ 	.byte	0x04, 0x05
        /*0032*/ 	.short	(.L_144 - .L_143)
.L_143:
        /*0034*/ 	.word	0x00000080
        /*0038*/ 	.word	0x00000001
        /*003c*/ 	.word	0x00000001


	//----- nvinfo : EIATTR_CBANK_PARAM_SIZE
	.align		4
.L_144:
        /*0040*/ 	.byte	0x03, 0x19
        /*0042*/ 	.short	0x0428


	//----- nvinfo : EIATTR_PARAM_CBANK
	.align		4
        /*0044*/ 	.byte	0x04, 0x0a
        /*0046*/ 	.short	(.L_146 - .L_145)
	.align		4
.L_145:
        /*0048*/ 	.word	index@(.nv.constant0._ZN7cutlass13device_kernelIN5flash19enable_sm80_to_sm89INS1_16FlashAttnFwdSm80INS1_25CollectiveMainloopFwdSm80ILi4ELi1ELb0EN4cute5tupleIJNS5_1CILi128EEENS7_ILi112EEENS7_ILi64EEEEEELi64ENS_10bfloat16_tEfNS_4arch4Sm80ELb1ELb0ELb0ELb0ELb0ELb0ELb1ELb0EEENS1_21CollectiveEpilogueFwdINS6_IJS8_SA_S9_EEENS6_IJNS7_ILi1EEESI_SI_EEESC_SE_Li128ELb0ELb1ELb0ELb0EEENS1_30DynamicPersistentTileSchedulerILi128ELi128ELb0ELb1ELb0EEEEEEEEEvNT_6ParamsE)
        /*004c*/ 	.short	0x0380
        /*004e*/ 	.short	0x0428


	//----- nvinfo : EIATTR_SW_WAR
	.align		4
.L_146:
        /*0050*/ 	.byte	0x04, 0x36
        /*0052*/ 	.short	(.L_148 - .L_147)
.L_147:
        /*0054*/ 	.word	0x00000008
.L_148:


//--------------------- .nv.info._ZN7cutlass13device_kernelIN5flash19enable_sm80_to_sm89INS1_16FlashAttnFwdSm80INS1_25CollectiveMainloopFwdSm80ILi4ELi1ELb0EN4cute5tupleIJNS5_1CILi128EEENS7_ILi112EEENS7_ILi64EEEEEELi64ENS_10bfloat16_tEfNS_4arch4Sm80ELb1ELb0ELb0ELb1ELb0ELb0ELb1ELb0EEENS1_21CollectiveEpilogueFwdINS6_IJS8_SA_S9_EEENS6_IJNS7_ILi1EEESI_SI_EEESC_SE_Li128ELb1ELb1ELb0ELb0EEENS1_19SingleTileSchedulerILb1ELb0ELb1ELi128EEEEEEEEEvNT_6ParamsE --------------------------
	.section	.nv.info._ZN7cutlass13device_kernelIN5flash19enable_sm80_to_sm89INS1_16FlashAttnFwdSm80INS1_25CollectiveMainloopFwdSm80ILi4ELi1ELb0EN4cute5tupleIJNS5_1CILi128EEENS7_ILi112EEENS7_ILi64EEEEEELi64ENS_10bfloat16_tEfNS_4arch4Sm80ELb1ELb0ELb0ELb1ELb0ELb0ELb1ELb0EEENS1_21CollectiveEpilogueFwdINS6_IJS8_SA_S9_EEENS6_IJNS7_ILi1EEESI_SI_EEESC_SE_Li128ELb1ELb1ELb0ELb0EEENS1_19SingleTileSchedulerILb1ELb0ELb1ELi128EEEEEEEEEvNT_6ParamsE,"",@"SHT_CUDA_INFO"
	.sectionflags	@""
	.align	4


	//----- nvinfo : EIATTR_CUDA_API_VERSION
	.align		4
        /*0000*/ 	.byte	0x04, 0x37
        /*0002*/ 	.short	(.L_150 - .L_149)
.L_149:
        /*0004*/ 	.word	0x00000082


	//----- nvinfo : EIATTR_KPARAM_INFO
	.align		4
.L_150:
        /*0008*/ 	.byte	0x04, 0x17
        /*000a*/ 	.short	(.L_152 - .L_151)
.L_151:
        /*000c*/ 	.word	0x00000000
        /*0010*/ 	.short	0x0000
        /*0012*/ 	.short	0x0000
        /*0014*/ 	.byte	0x00, 0xf0, 0x61, 0x10


	//----- nvinfo : EIATTR_SPARSE_MMA_MASK
	.align		4
.L_152:
        /*0018*/ 	.byte	0x03, 0x50
        /*001a*/ 	.short	0x0000


	//----- nvinfo : EIATTR_MAXREG_COUNT
	.align		4
        /*001c*/ 	.byte	0x03, 0x1b
        /*001e*/ 	.short	0x00ff


	//----- nvinfo : EIATTR_MERCURY_ISA_VERSION
	.align		4
        /*0020*/ 	.byte	0x03, 0x5f
        /*0022*/ 	.short	0x0101


	//----- nvinfo : EIATTR_VRC_CTA_INIT_COUNT
	.align		4
        /*0024*/ 	.byte	0x02, 0x4a
	.zero		1
	.zero		1


	//----- nvinfo : EIATTR_EXIT_INSTR_OFFSETS
	.align		4
        /*0028*/ 	.byte	0x04, 0x1c
        /*002a*/ 	.short	(.L_154 - .L_153)


	//   ....[0]....
.L_153:
        /*002c*/ 	.word	0x00000010


	//----- nvinfo : EIATTR_MAX_THREADS
	.align		4
.L_154:
        /*0030*/ 	.byte	0x04, 0x05
        /*0032*/ 	.short	(.L_156 - .L_155)
.L_155:
        /*0034*/ 	.word	0x00000080
        /*0038*/ 	.word	0x00000001
        /*003c*/ 	.word	0x00000001


	//----- nvinfo : EIATTR_CBANK_PARAM_SIZE
	.align		4
.L_156:
        /*0040*/ 	.byte	0x03, 0x19
        /*0042*/ 	.short	0x0418


	//----- nvinfo : EIATTR_PARAM_CBANK
	.align		4
        /*0044*/ 	.byte	0x04, 0x0a
        /*0046*/ 	.short	(.L_158 - .L_157)
	.align		4
.L_157:
        /*0048*/ 	.word	index@(.nv.constant0._ZN7cutlass13device_kernelIN5flash19enable_sm80_to_sm89INS1_16FlashAttnFwdSm80INS1_25CollectiveMainloopFwdSm80ILi4ELi1ELb0EN4cute5tupleIJNS5_1CILi128EEENS7_ILi112EEENS7_ILi64EEEEEELi64ENS_10bfloat16_tEfNS_4arch4Sm80ELb1ELb0ELb0ELb1ELb0ELb0ELb1ELb0EEENS1_21CollectiveEpilogueFwdINS6_IJS8_SA_S9_EEENS6_IJNS7_ILi1EEESI_SI_EEESC_SE_Li128ELb1ELb1ELb0ELb0EEENS1_19SingleTileSchedulerILb1ELb0ELb1ELi128EEEEEEEEEvNT_6ParamsE)
        /*004c*/ 	.short	0x0380
        /*004e*/ 	.short	0x0418


	//----- nvinfo : EIATTR_SW_WAR
	.align		4
.L_158:
        /*0050*/ 	.byte	0x04, 0x36
        /*0052*/ 	.short	(.L_160 - .L_159)
.L_159:
        /*0054*/ 	.word	0x00000008
.L_160:


//--------------------- .nv.info._ZN7cutlass13device_kernelIN5flash19enable_sm80_to_sm89INS1_16FlashAttnFwdSm80INS1_25CollectiveMainloopFwdSm80ILi4ELi1ELb0EN4cute5tupleIJNS5_1CILi128EEENS7_ILi112EEENS7_ILi64EEEEEELi64ENS_10bfloat16_tEfNS_4arch4Sm80ELb1ELb0ELb0ELb1ELb0ELb1ELb1ELb0EEENS1_21CollectiveEpilogueFwdINS6_IJS8_SA_S9_EEENS6_IJNS7_ILi1EEESI_SI_EEESC_SE_Li128ELb1ELb1ELb0ELb0EEENS1_19SingleTileSchedulerILb1ELb0ELb1ELi128EEEEEEEEEvNT_6ParamsE --------------------------
	.section	.nv.info._ZN7cutlass13device_kernelIN5flash19enable_sm80_to_sm89INS1_16FlashAttnFwdSm80INS1_25CollectiveMainloopFwdSm80ILi4ELi1ELb0EN4cute5tupleIJNS5_1CILi128EEENS7_ILi112EEENS7_ILi64EEEEEELi64ENS_10bfloat16_tEfNS_4arch4Sm80ELb1ELb0ELb0ELb1ELb0ELb1ELb1ELb0EEENS1_21CollectiveEpilogueFwdINS6_IJS8_SA_S9_EEENS6_IJNS7_ILi1EEESI_SI_EEESC_SE_Li128ELb1ELb1ELb0ELb0EEENS1_19SingleTileSchedulerILb1ELb0ELb1ELi128EEEEEEEEEvNT_6ParamsE,"",@"SHT_CUDA_INFO"
	.sectionflags	@""
	.align	4


	//----- nvinfo : EIATTR_CUDA_API_VERSION
	.align		4
        /*0000*/ 	.byte	0x04, 0x37
        /*0002*/ 	.short	(.L_162 - .L_161)
.L_161:
        /*0004*/ 	.word	0x00000082


	//----- nvinfo : EIATTR_KPARAM_INFO
	.align		4
.L_162:
        /*0008*/ 	.byte	0x04, 0x17
        /*000a*/ 	.short	(.L_164 - .L_163)
.L_163:
        /*000c*/ 	.word	0x00000000
        /*0010*/ 	.short	0x0000
        /*0012*/ 	.short	0x0000
        /*0014*/ 	.byte	0x00, 0xf0, 0x61, 0x10


	//----- nvinfo : EIATTR_SPARSE_MMA_MASK
	.align		4
.L_164:
        /*0018*/ 	.byte	0x03, 0x50
        /*001a*/ 	.short	0x0000


	//----- nvinfo : EIATTR_MAXREG_COUNT
	.align		4
        /*001c*/ 	.byte	0x03, 0x1b
        /*001e*/ 	.short	0x00ff


	//----- nvinfo : EIATTR_MERCURY_ISA_VERSION
	.align		4
        /*0020*/ 	.byte	0x03, 0x5f
        /*0022*/ 	.short	0x0101


	//----- nvinfo : EIATTR_VRC_CTA_INIT_COUNT
	.align		4
        /*0024*/ 	.byte	0x02, 0x4a
	.zero		1
	.zero		1


	//----- nvinfo : EIATTR_EXIT_INSTR_OFFSETS
	.align		4
        /*0028*/ 	.byte	0x04, 0x1c
        /*002a*/ 	.short	(.L_166 - .L_165)


	//   ....[0]....
.L_165:
        /*002c*/ 	.word	0x00000010


	//----- nvinfo : EIATTR_MAX_THREADS
	.align		4
.L_166:
        /*0030*/ 	.byte	0x04, 0x05
        /*0032*/ 	.short	(.L_168 - .L_167)
.L_167:
        /*0034*/ 	.word	0x00000080
        /*0038*/ 	.word	0x00000001
        /*003c*/ 	.word	0x00000001


	//----- nvinfo : EIATTR_CBANK_PARAM_SIZE
	.align		4
.L_168:
        /*0040*/ 	.byte	0x03, 0x19
        /*0042*/ 	.short	0x0418


	//----- nvinfo : EIATTR_PARAM_CBANK
	.align		4
        /*0044*/ 	.byte	0x04, 0x0a
        /*0046*/ 	.short	(.L_170 - .L_169)
	.align		4
.L_169:
        /*0048*/ 	.word	index@(.nv.constant0._ZN7cutlass13device_kernelIN5flash19enable_sm80_to_sm89INS1_16FlashAttnFwdSm80INS1_25CollectiveMainloopFwdSm80ILi4ELi1ELb0EN4cute5tupleIJNS5_1CILi128EEENS7_ILi112EEENS7_ILi64EEEEEELi64ENS_10bfloat16_tEfNS_4arch4Sm80ELb1ELb0ELb0ELb1ELb0ELb1ELb1ELb0EEENS1_21CollectiveEpilogueFwdINS6_IJS8_SA_S9_EEENS6_IJNS7_ILi1EEESI_SI_EEESC_SE_Li128ELb1ELb1ELb0ELb0EEENS1_19SingleTileSchedulerILb1ELb0ELb1ELi128EEEEEEEEEvNT_6ParamsE)
        /*004c*/ 	.short	0x0380
        /*004e*/ 	.short	0x0418


	//----- nvinfo : EIATTR_SW_WAR
	.align		4
.L_170:
        /*0050*/ 	.byte	0x04, 0x36
        /*0052*/ 	.short	(.L_172 - .L_171)
.L_171:
        /*0054*/ 	.word	0x00000008
.L_172:


//--------------------- .nv.callgraph             --------------------------
	.section	.nv.callgraph,"",@"SHT_CUDA_CALLGRAPH"
	.align	4
	.sectionentsize	8
	.align		4
        /*0000*/ 	.word	0x00000000
	.align		4
        /*0004*/ 	.word	0xffffffff
	.align		4
        /*0008*/ 	.word	0x00000000
	.align		4
        /*000c*/ 	.word	0xfffffffe
	.align		4
        /*0010*/ 	.word	0x00000000
	.align		4
        /*0014*/ 	.word	0xfffffffd
	.align		4
        /*0018*/ 	.word	0x00000000
	.align		4
        /*001c*/ 	.word	0xfffffffc


//--------------------- .nv.constant4             --------------------------
	.section	.nv.constant4,"a",@progbits
	.align	8
	.align		8
.nv.constant4:
        /*0000*/ 	.dword	_ZN65_INTERNAL_ebe2f5a5_29_flash_fwd_hdim64_bf16_sm80_cu_e763cb1e_33864cuda3std3__45__cpo5beginE
	.align		8
        /*0008*/ 	.dword	_ZN65_INTERNAL_ebe2f5a5_29_flash_fwd_hdim64_bf16_sm80_cu_e763cb1e_33864cuda3std3__45__cpo3endE
	.align		8
        /*0010*/ 	.dword	_ZN65_INTERNAL_ebe2f5a5_29_flash_fwd_hdim64_bf16_sm80_cu_e763cb1e_33864cuda3std3__45__cpo6cbeginE
	.align		8
        /*0018*/ 	.dword	_ZN65_INTERNAL_ebe2f5a5_29_flash_fwd_hdim64_bf16_sm80_cu_e763cb1e_33864cuda3std3__45__cpo4cendE
	.align		8
        /*0020*/ 	.dword	_ZN65_INTERNAL_ebe2f5a5_29_flash_fwd_hdim64_bf16_sm80_cu_e763cb1e_33864cuda3std3__467_GLOBAL__N__ebe2f5a5_29_flash_fwd_hdim64_bf16_sm80_cu_e763cb1e_33866ignoreE
	.align		8
        /*0028*/ 	.dword	_ZN65_INTERNAL_ebe2f5a5_29_flash_fwd_hdim64_bf16_sm80_cu_e763cb1e_33864cuda3std3__419piecewise_constructE
	.align		8
        /*0030*/ 	.dword	_ZN65_INTERNAL_ebe2f5a5_29_flash_fwd_hdim64_bf16_sm80_cu_e763cb1e_33864cuda3std3__48in_placeE
	.align		8
        /*0038*/ 	.dword	_ZN65_INTERNAL_ebe2f5a5_29_flash_fwd_hdim64_bf16_sm80_cu_e763cb1e_33864cuda3std6ranges3__45__cpo4swapE
	.align		8
        /*0040*/ 	.dword	_ZN65_INTERNAL_ebe2f5a5_29_flash_fwd_hdim64_bf16_sm80_cu_e763cb1e_33864cuda3std6ranges3__45__cpo9iter_moveE
	.align		8
        /*0048*/ 	.dword	_ZN65_INTERNAL_ebe2f5a5_29_flash_fwd_hdim64_bf16_sm80_cu_e763cb1e_33864cute7productE
	.align		8
        /*0050*/ 	.dword	_ZN65_INTERNAL_ebe2f5a5_29_flash_fwd_hdim64_bf16_sm80_cu_e763cb1e_33864cute1_E


//--------------------- .text._ZN7cutlass13device_kernelIN5flash19enable_sm80_to_sm89INS1_16FlashAttnFwdSm80INS1_25CollectiveMainloopFwdSm80ILi4ELi1ELb0EN4cute5tupleIJNS5_1CILi128EEENS7_ILi112EEENS7_ILi64EEEEEELi64ENS_10bfloat16_tEfNS_4arch4Sm80ELb0ELb0ELb0ELb0ELb0ELb0ELb1ELb0EEENS1_21CollectiveEpilogueFwdINS6_IJS8_SA_S9_EEENS6_IJNS7_ILi1EEESI_SI_EEESC_SE_Li128ELb0ELb1ELb0ELb0EEENS1_19SingleTileSchedulerILb0ELb0ELb1ELi128EEEEEEEEEvNT_6ParamsE --------------------------
	.section	.text._ZN7cutlass13device_kernelIN5flash19enable_sm80_to_sm89INS1_16FlashAttnFwdSm80INS1_25CollectiveMainloopFwdSm80ILi4ELi1ELb0EN4cute5tupleIJNS5_1CILi128EEENS7_ILi112EEENS7_ILi64EEEEEELi64ENS_10bfloat16_tEfNS_4arch4Sm80ELb0ELb0ELb0ELb0ELb0ELb0ELb1ELb0EEENS1_21CollectiveEpilogueFwdINS6_IJS8_SA_S9_EEENS6_IJNS7_ILi1EEESI_SI_EEESC_SE_Li128ELb0ELb1ELb0ELb0EEENS1_19SingleTileSchedulerILb0ELb0ELb1ELi128EEEEEEEEEvNT_6ParamsE,"ax",@progbits
	.align	128
.text._ZN7cutlass13device_kernelIN5flash19enable_sm80_to_sm89INS1_16FlashAttnFwdSm80INS1_25CollectiveMainloopFwdSm80ILi4ELi1ELb0EN4cute5tupleIJNS5_1CILi128EEENS7_ILi112EEENS7_ILi64EEEEEELi64ENS_10bfloat16_tEfNS_4arch4Sm80ELb0ELb0ELb0ELb0ELb0ELb0ELb1ELb0EEENS1_21CollectiveEpilogueFwdINS6_IJS8_SA_S9_EEENS6_IJNS7_ILi1EEESI_SI_EEESC_SE_Li128ELb0ELb1ELb0ELb0EEENS1_19SingleTileSchedulerILb0ELb0ELb1ELi128EEEEEEEEEvNT_6ParamsE:
        .type           _ZN7cutlass13device_kernelIN5flash19enable_sm80_to_sm89INS1_16FlashAttnFwdSm80INS1_25CollectiveMainloopFwdSm80ILi4ELi1ELb0EN4cute5tupleIJNS5_1CILi128EEENS7_ILi112EEENS7_ILi64EEEEEELi64ENS_10bfloat16_tEfNS_4arch4Sm80ELb0ELb0ELb0ELb0ELb0ELb0ELb1ELb0EEENS1_21CollectiveEpilogueFwdINS6_IJS8_SA_S9_EEENS6_IJNS7_ILi1EEESI_SI_EEESC_SE_Li128ELb0ELb1ELb0ELb0EEENS1_19SingleTileSchedulerILb0ELb0ELb1ELi128EEEEEEEEEvNT_6ParamsE,@function
        .size           _ZN7cutlass13device_kernelIN5flash19enable_sm80_to_sm89INS1_16FlashAttnFwdSm80INS1_25CollectiveMainloopFwdSm80ILi4ELi1ELb0EN4cute5tupleIJNS5_1CILi128EEENS7_ILi112EEENS7_ILi64EEEEEELi64ENS_10bfloat16_tEfNS_4arch4Sm80ELb0ELb0ELb0ELb0ELb0ELb0ELb1ELb0EEENS1_21CollectiveEpilogueFwdINS6_IJS8_SA_S9_EEENS6_IJNS7_ILi1EEESI_SI_EEESC_SE_Li128ELb0ELb1ELb0ELb0EEENS1_19SingleTileSchedulerILb0ELb0ELb1ELi128EEEEEEEEEvNT_6ParamsE,(.L_x_9 - _ZN7cutlass13device_kernelIN5flash19enable_sm80_to_sm89INS1_16FlashAttnFwdSm80INS1_25CollectiveMainloopFwdSm80ILi4ELi1ELb0EN4cute5tupleIJNS5_1CILi128EEENS7_ILi112EEENS7_ILi64EEEEEELi64ENS_10bfloat16_tEfNS_4arch4Sm80ELb0ELb0ELb0ELb0ELb0ELb0ELb1ELb0EEENS1_21CollectiveEpilogueFwdINS6_IJS8_SA_S9_EEENS6_IJNS7_ILi1EEESI_SI_EEESC_SE_Li128ELb0ELb1ELb0ELb0EEENS1_19SingleTileSchedulerILb0ELb0ELb1ELi128EEEEEEEEEvNT_6ParamsE)
        .other          _ZN7cutlass13device_kernelIN5flash19enable_sm80_to_sm89INS1_16FlashAttnFwdSm80INS1_25CollectiveMainloopFwdSm80ILi4ELi1ELb0EN4cute5tupleIJNS5_1CILi128EEENS7_ILi112EEENS7_ILi64EEEEEELi64ENS_10bfloat16_tEfNS_4arch4Sm80ELb0ELb0ELb0ELb0ELb0ELb0ELb1ELb0EEENS1_21CollectiveEpilogueFwdINS6_IJS8_SA_S9_EEENS6_IJNS7_ILi1EEESI_SI_EEESC_SE_Li128ELb0ELb1ELb0ELb0EEENS1_19SingleTileSchedulerILb0ELb0ELb1ELi128EEEEEEEEEvNT_6ParamsE,@"STO_CUDA_ENTRY STV_DEFAULT"
_ZN7cutlass13device_kernelIN5flash19enable_sm80_to_sm89INS1_16FlashAttnFwdSm80INS1_25CollectiveMainloopFwdSm80ILi4ELi1ELb0EN4cute5tupleIJNS5_1CILi128EEENS7_ILi112EEENS7_ILi64EEEEEELi64ENS_10bfloat16_tEfNS_4arch4Sm80ELb0ELb0ELb0ELb0ELb0ELb0ELb1ELb0EEENS1_21CollectiveEpilogueFwdINS6_IJS8_SA_S9_EEENS6_IJNS7_ILi1EEESI_SI_EEESC_SE_Li128ELb0ELb1ELb0ELb0EEENS1_19SingleTileSchedulerILb0ELb0ELb1ELi128EEEEEEEEEvNT_6ParamsE:
[----:B------:R-:W-:Y:S01]  /*0000*/  LDC R1, c[0x0][0x37c] ;  /* 0x0000df00ff017b82 */ /* 0x000fe20000000800 */
[----:B------:R-:W-:Y:S05]  /*0010*/  EXIT ;  /* 0x000000000000794d */ /* 0x000fea0003800000 */
.L_x_0:
[----:B------:R-:W-:-:S00]  /*0020*/  BRA `(.L_x_0) ;  /* 0xfffffffc00fc7947 */ /* 0x000fc0000383ffff */
[----:B------:R-:W-:-:S00]  /*0030*/  NOP ;  /* 0x0000000000007918 */ /* 0x000fc00000000000 */
        /* <DEDUP_REMOVED lines=12> */
.L_x_9:


//--------------------- .text._ZN7cutlass13device_kernelIN5flash19enable_sm80_to_sm89INS1_16FlashAttnFwdSm80INS1_25CollectiveMainloopFwdSm80ILi4ELi1ELb0EN4cute5tupleIJNS5_1CILi128EEENS7_ILi112EEENS7_ILi64EEEEEELi64ENS_10bfloat16_tEfNS_4arch4Sm80ELb0ELb0ELb0ELb1ELb0ELb0ELb1ELb0EEENS1_21CollectiveEpilogueFwdINS6_IJS8_SA_S9_EEENS6_IJNS7_ILi1EEESI_SI_EEESC_SE_Li128ELb1ELb1ELb0ELb0EEENS1_19SingleTileSchedulerILb1ELb0ELb1ELi128EEEEEEEEEvNT_6ParamsE --------------------------
	.section	.text._ZN7cutlass13device_kernelIN5flash19enable_sm80_to_sm89INS1_16FlashAttnFwdSm80INS1_25CollectiveMainloopFwdSm80ILi4ELi1ELb0EN4cute5tupleIJNS5_1CILi128EEENS7_ILi112EEENS7_ILi64EEEEEELi64ENS_10bfloat16_tEfNS_4arch4Sm80ELb0ELb0ELb0ELb1ELb0ELb0ELb1ELb0EEENS1_21CollectiveEpilogueFwdINS6_IJS8_SA_S9_EEENS6_IJNS7_ILi1EEESI_SI_EEESC_SE_Li128ELb1ELb1ELb0ELb0EEENS1_19SingleTileSchedulerILb1ELb0ELb1ELi128EEEEEEEEEvNT_6ParamsE,"ax",@progbits
	.align	128
.text._ZN7cutlass13device_kernelIN5flash19enable_sm80_to_sm89INS1_16FlashAttnFwdSm80INS1_25CollectiveMainloopFwdSm80ILi4ELi1ELb0EN4cute5tupleIJNS5_1CILi128EEENS7_ILi112EEENS7_ILi64EEEEEELi64ENS_10bfloat16_tEfNS_4arch4Sm80ELb0ELb0ELb0ELb1ELb0ELb0ELb1ELb0EEENS1_21CollectiveEpilogueFwdINS6_IJS8_SA_S9_EEENS6_IJNS7_ILi1EEESI_SI_EEESC_SE_Li128ELb1ELb1ELb0ELb0EEENS1_19SingleTileSchedulerILb1ELb0ELb1ELi128EEEEEEEEEvNT_6ParamsE:
        .type           _ZN7cutlass13device_kernelIN5flash19enable_sm80_to_sm89INS1_16FlashAttnFwdSm80INS1_25CollectiveMainloopFwdSm80ILi4ELi1ELb0EN4cute5tupleIJNS5_1CILi128EEENS7_ILi112EEENS7_ILi64EEEEEELi64ENS_10bfloat16_tEfNS_4arch4Sm80ELb0ELb0ELb0ELb1ELb0ELb0ELb1ELb0EEENS1_21CollectiveEpilogueFwdINS6_IJS8_SA_S9_EEENS6_IJNS7_ILi1EEESI_SI_EEESC_SE_Li128ELb1ELb1ELb0ELb0EEENS1_19SingleTileSchedulerILb1ELb0ELb1ELi128EEEEEEEEEvNT_6ParamsE,@function
        .size           _ZN7cutlass13device_kernelIN5flash19enable_sm80_to_sm89INS1_16FlashAttnFwdSm80INS1_25CollectiveMainloopFwdSm80ILi4ELi1ELb0EN4cute5tupleIJNS5_1CILi128EEENS7_ILi112EEENS7_ILi64EEEEEELi64ENS_10bfloat16_tEfNS_4arch4Sm80ELb0ELb0ELb0ELb1ELb0ELb0ELb1ELb0EEENS1_21CollectiveEpilogueFwdINS6_IJS8_SA_S9_EEENS6_IJNS7_ILi1EEESI_SI_EEESC_SE_Li128ELb1ELb1ELb0ELb0EEENS1_19SingleTileSchedulerILb1ELb0ELb1ELi128EEEEEEEEEvNT_6ParamsE,(.L_x_10 - _ZN7cutlass13device_kernelIN5flash19enable_sm80_to_sm89INS1_16FlashAttnFwdSm80INS1_25CollectiveMainloopFwdSm80ILi4ELi1ELb0EN4cute5tupleIJNS5_1CILi128EEENS7_ILi112EEENS7_ILi64EEEEEELi64ENS_10bfloat16_tEfNS_4arch4Sm80ELb0ELb0ELb0ELb1ELb0ELb0ELb1ELb0EEENS1_21CollectiveEpilogueFwdINS6_IJS8_SA_S9_EEENS6_IJNS7_ILi1EEESI_SI_EEESC_SE_Li128ELb1ELb1ELb0ELb0EEENS1_19SingleTileSchedulerILb1ELb0ELb1ELi128EEEEEEEEEvNT_6ParamsE)
        .other          _ZN7cutlass13device_kernelIN5flash19enable_sm80_to_sm89INS1_16FlashAttnFwdSm80INS1_25CollectiveMainloopFwdSm80ILi4ELi1ELb0EN4cute5tupleIJNS5_1CILi128EEENS7_ILi112EEENS7_ILi64EEEEEELi64ENS_10bfloat16_tEfNS_4arch4Sm80ELb0ELb0ELb0ELb1ELb0ELb0ELb1ELb0EEENS1_21CollectiveEpilogueFwdINS6_IJS8_SA_S9_EEENS6_IJNS7_ILi1EEESI_SI_EEESC_SE_Li128ELb1ELb1ELb0ELb0EEENS1_19SingleTileSchedulerILb1ELb0ELb1ELi128EEEEEEEEEvNT_6ParamsE,@"STO_CUDA_ENTRY STV_DEFAULT"
_ZN7cutlass13device_kernelIN5flash19enable_sm80_to_sm89INS1_16FlashAttnFwdSm80INS1_25CollectiveMainloopFwdSm80ILi4ELi1ELb0EN4cute5tupleIJNS5_1CILi128EEENS7_ILi112EEENS7_ILi64EEEEEELi64ENS_10bfloat16_tEfNS_4arch4Sm80ELb0ELb0ELb0ELb1ELb0ELb0ELb1ELb0EEENS1_21CollectiveEpilogueFwdINS6_IJS8_SA_S9_EEENS6_IJNS7_ILi1EEESI_SI_EEESC_SE_Li128ELb1ELb1ELb0ELb0EEENS1_19SingleTileSchedulerILb1ELb0ELb1ELi128EEEEEEEEEvNT_6ParamsE:
[----:B------:R-:W-:Y:S01]  /*0000*/  LDC R1, c[0x0][0x37c] ;  /* 0x0000df00ff017b82 */ /* 0x000fe20000000800 */
[----:B------:R-:W-:Y:S05]  /*0010*/  EXIT ;  /* 0x000000000000794d */ /* 0x000fea0003800000 */
.L_x_1:
        /* <DEDUP_REMOVED lines=14> */
.L_x_10:


//--------------------- .text._ZN7cutlass13device_kernelIN5flash19enable_sm80_to_sm89INS1_16FlashAttnFwdSm80INS1_25CollectiveMainloopFwdSm80ILi4ELi1ELb0EN4cute5tupleIJNS5_1CILi128EEENS7_ILi112EEENS7_ILi64EEEEEELi64ENS_10bfloat16_tEfNS_4arch4Sm80ELb0ELb0ELb0ELb1ELb0ELb1ELb1ELb0EEENS1_21CollectiveEpilogueFwdINS6_IJS8_SA_S9_EEENS6_IJNS7_ILi1EEESI_SI_EEESC_SE_Li128ELb1ELb1ELb0ELb0EEENS1_19SingleTileSchedulerILb1ELb0ELb1ELi128EEEEEEEEEvNT_6ParamsE --------------------------
	.section	.text._ZN7cutlass13device_kernelIN5flash19enable_sm80_to_sm89INS1_16FlashAttnFwdSm80INS1_25CollectiveMainloopFwdSm80ILi4ELi1ELb0EN4cute5tupleIJNS5_1CILi128EEENS7_ILi112EEENS7_ILi64EEEEEELi64ENS_10bfloat16_tEfNS_4arch4Sm80ELb0ELb0ELb0ELb1ELb0ELb1ELb1ELb0EEENS1_21CollectiveEpilogueFwdINS6_IJS8_SA_S9_EEENS6_IJNS7_ILi1EEESI_SI_EEESC_SE_Li128ELb1ELb1ELb0ELb0EEENS1_19SingleTileSchedulerILb1ELb0ELb1ELi128EEEEEEEEEvNT_6ParamsE,"ax",@progbits
	.align	128
.text._ZN7cutlass13device_kernelIN5flash19enable_sm80_to_sm89INS1_16FlashAttnFwdSm80INS1_25CollectiveMainloopFwdSm80ILi4ELi1ELb0EN4cute5tupleIJNS5_1CILi128EEENS7_ILi112EEENS7_ILi64EEEEEELi64ENS_10bfloat16_tEfNS_4arch4Sm80ELb0ELb0ELb0ELb1ELb0ELb1ELb1ELb0EEENS1_21CollectiveEpilogueFwdINS6_IJS8_SA_S9_EEENS6_IJNS7_ILi1EEESI_SI_EEESC_SE_Li128ELb1ELb1ELb0ELb0EEENS1_19SingleTileSchedulerILb1ELb0ELb1ELi128EEEEEEEEEvNT_6ParamsE:
        .type           _ZN7cutlass13device_kernelIN5flash19enable_sm80_to_sm89INS1_16FlashAttnFwdSm80INS1_25CollectiveMainloopFwdSm80ILi4ELi1ELb0EN4cute5tupleIJNS5_1CILi128EEENS7_ILi112EEENS7_ILi64EEEEEELi64ENS_10bfloat16_tEfNS_4arch4Sm80ELb0ELb0ELb0ELb1ELb0ELb1ELb1ELb0EEENS1_21CollectiveEpilogueFwdINS6_IJS8_SA_S9_EEENS6_IJNS7_ILi1EEESI_SI_EEESC_SE_Li128ELb1ELb1ELb0ELb0EEENS1_19SingleTileSchedulerILb1ELb0ELb1ELi128EEEEEEEEEvNT_6ParamsE,@function
        .size           _ZN7cutlass13device_kernelIN5flash19enable_sm80_to_sm89INS1_16FlashAttnFwdSm80INS1_25CollectiveMainloopFwdSm80ILi4ELi1ELb0EN4cute5tupleIJNS5_1CILi128EEENS7_ILi112EEENS7_ILi64EEEEEELi64ENS_10bfloat16_tEfNS_4arch4Sm80ELb0ELb0ELb0ELb1ELb0ELb1ELb1ELb0EEENS1_21CollectiveEpilogueFwdINS6_IJS8_SA_S9_EEENS6_IJNS7_ILi1EEESI_SI_EEESC_SE_Li128ELb1ELb1ELb0ELb0EEENS1_19SingleTileSchedulerILb1ELb0ELb1ELi128EEEEEEEEEvNT_6ParamsE,(.L_x_11 - _ZN7cutlass13device_kernelIN5flash19enable_sm80_to_sm89INS1_16FlashAttnFwdSm80INS1_25CollectiveMainloopFwdSm80ILi4ELi1ELb0EN4cute5tupleIJNS5_1CILi128EEENS7_ILi112EEENS7_ILi64EEEEEELi64ENS_10bfloat16_tEfNS_4arch4Sm80ELb0ELb0ELb0ELb1ELb0ELb1ELb1ELb0EEENS1_21CollectiveEpilogueFwdINS6_IJS8_SA_S9_EEENS6_IJNS7_ILi1EEESI_SI_EEESC_SE_Li128ELb1ELb1ELb0ELb0EEENS1_19SingleTileSchedulerILb1ELb0ELb1ELi128EEEEEEEEEvNT_6ParamsE)
        .other          _ZN7cutlass13device_kernelIN5flash19enable_sm80_to_sm89INS1_16FlashAttnFwdSm80INS1_25CollectiveMainloopFwdSm80ILi4ELi1ELb0EN4cute5tupleIJNS5_1CILi128EEENS7_ILi112EEENS7_ILi64EEEEEELi64ENS_10bfloat16_tEfNS_4arch4Sm80ELb0ELb0ELb0ELb1ELb0ELb1ELb1ELb0EEENS1_21CollectiveEpilogueFwdINS6_IJS8_SA_S9_EEENS6_IJNS7_ILi1EEESI_SI_EEESC_SE_Li128ELb1ELb1ELb0ELb0EEENS1_19SingleTileSchedulerILb1ELb0ELb1ELi128EEEEEEEEEvNT_6ParamsE,@"STO_CUDA_ENTRY STV_DEFAULT"
_ZN7cutlass13device_kernelIN5flash19enable_sm80_to_sm89INS1_16FlashAttnFwdSm80INS1_25CollectiveMainloopFwdSm80ILi4ELi1ELb0EN4cute5tupleIJNS5_1CILi128EEENS7_ILi112EEENS7_ILi64EEEEEELi64ENS_10bfloat16_tEfNS_4arch4Sm80ELb0ELb0ELb0ELb1ELb0ELb1ELb1ELb0EEENS1_21CollectiveEpilogueFwdINS6_IJS8_SA_S9_EEENS6_IJNS7_ILi1EEESI_SI_EEESC_SE_Li128ELb1ELb1ELb0ELb0EEENS1_19SingleTileSchedulerILb1ELb0ELb1ELi128EEEEEEEEEvNT_6ParamsE:
[----:B------:R-:W-:Y:S01]  /*0000*/  LDC R1, c[0x0][0x37c] ;  /* 0x0000df00ff017b82 */ /* 0x000fe20000000800 */
[----:B------:R-:W-:Y:S05]  /*0010*/  EXIT ;  /* 0x000000000000794d */ /* 0x000fea0003800000 */
.L_x_2:
        /* <DEDUP_REMOVED lines=14> */
.L_x_11:


//--------------------- .text._ZN7cutlass13device_kernelIN5flash19enable_sm80_to_sm89INS1_16FlashAttnFwdSm80INS1_25CollectiveMainloopFwdSm80ILi4ELi1ELb0EN4cute5tupleIJNS5_1CILi128EEENS7_ILi96EEENS7_ILi64EEEEEELi64ENS_10bfloat16_tEfNS_4arch4Sm80ELb0ELb1ELb0ELb0ELb0ELb0ELb1ELb0EEENS1_21CollectiveEpilogueFwdINS6_IJS8_SA_S9_EEENS6_IJNS7_ILi1EEESI_SI_EEESC_SE_Li128ELb0ELb1ELb0ELb0EEENS1_19SingleTileSchedulerILb0ELb0ELb1ELi128EEEEEEEEEvNT_6ParamsE --------------------------
	.section	.text._ZN7cutlass13device_kernelIN5flash19enable_sm80_to_sm89INS1_16FlashAttnFwdSm80INS1_25CollectiveMainloopFwdSm80ILi4ELi1ELb0EN4cute5tupleIJNS5_1CILi128EEENS7_ILi96EEENS7_ILi64EEEEEELi64ENS_10bfloat16_tEfNS_4arch4Sm80ELb0ELb1ELb0ELb0ELb0ELb0ELb1ELb0EEENS1_21CollectiveEpilogueFwdINS6_IJS8_SA_S9_EEENS6_IJNS7_ILi1EEESI_SI_EEESC_SE_Li128ELb0ELb1ELb0ELb0EEENS1_19SingleTileSchedulerILb0ELb0ELb1ELi128EEEEEEEEEvNT_6ParamsE,"ax",@progbits
	.align	128
.text._ZN7cutlass13device_kernelIN5flash19enable_sm80_to_sm89INS1_16FlashAttnFwdSm80INS1_25CollectiveMainloopFwdSm80ILi4ELi1ELb0EN4cute5tupleIJNS5_1CILi128EEENS7_ILi96EEENS7_ILi64EEEEEELi64ENS_10bfloat16_tEfNS_4arch4Sm80ELb0ELb1ELb0ELb0ELb0ELb0ELb1ELb0EEENS1_21CollectiveEpilogueFwdINS6_IJS8_SA_S9_EEENS6_IJNS7_ILi1EEESI_SI_EEESC_SE_Li128ELb0ELb1ELb0ELb0EEENS1_19SingleTileSchedulerILb0ELb0ELb1ELi128EEEEEEEEEvNT_6ParamsE:
        .type           _ZN7cutlass13device_kernelIN5flash19enable_sm80_to_sm89INS1_16FlashAttnFwdSm80INS1_25CollectiveMainloopFwdSm80ILi4ELi1ELb0EN4cute5tupleIJNS5_1CILi128EEENS7_ILi96EEENS7_ILi64EEEEEELi64ENS_10bfloat16_tEfNS_4arch4Sm80ELb0ELb1ELb0ELb0ELb0ELb0ELb1ELb0EEENS1_21CollectiveEpilogueFwdINS6_IJS8_SA_S9_EEENS6_IJNS7_ILi1EEESI_SI_EEESC_SE_Li128ELb0ELb1ELb0ELb0EEENS1_19SingleTileSchedulerILb0ELb0ELb1ELi128EEEEEEEEEvNT_6ParamsE,@function
        .size           _ZN7cutlass13device_kernelIN5flash19enable_sm80_to_sm89INS1_16FlashAttnFwdSm80INS1_25CollectiveMainloopFwdSm80ILi4ELi1ELb0EN4cute5tupleIJNS5_1CILi128EEENS7_ILi96EEENS7_ILi64EEEEEELi64ENS_10bfloat16_tEfNS_4arch4Sm80ELb0ELb1ELb0ELb0ELb0ELb0ELb1ELb0EEENS1_21CollectiveEpilogueFwdINS6_IJS8_SA_S9_EEENS6_IJNS7_ILi1EEESI_SI_EEESC_SE_Li128ELb0ELb1ELb0ELb0EEENS1_19SingleTileSchedulerILb0ELb0ELb1ELi128EEEEEEEEEvNT_6ParamsE,(.L_x_12 - _ZN7cutlass13device_kernelIN5flash19enable_sm80_to_sm89INS1_16FlashAttnFwdSm80INS1_25CollectiveMainloopFwdSm80ILi4ELi1ELb0EN4cute5tupleIJNS5_1CILi128EEENS7_ILi96EEENS7_ILi64EEEEEELi64ENS_10bfloat16_tEfNS_4arch4Sm80ELb0ELb1ELb0ELb0ELb0ELb0ELb1ELb0EEENS1_21CollectiveEpilogueFwdINS6_IJS8_SA_S9_EEENS6_IJNS7_ILi1EEESI_SI_EEESC_SE_Li128ELb0ELb1ELb0ELb0EEENS1_19SingleTileSchedulerILb0ELb0ELb1ELi128EEEEEEEEEvNT_6ParamsE)
        .other          _ZN7cutlass13device_kernelIN5flash19enable_sm80_to_sm89INS1_16FlashAttnFwdSm80INS1_25CollectiveMainloopFwdSm80ILi4ELi1ELb0EN4cute5tupleIJNS5_1CILi128EEENS7_ILi96EEENS7_ILi64EEEEEELi64ENS_10bfloat16_tEfNS_4arch4Sm80ELb0ELb1ELb0ELb0ELb0ELb0ELb1ELb0EEENS1_21CollectiveEpilogueFwdINS6_IJS8_SA_S9_EEENS6_IJNS7_ILi1EEESI_SI_EEESC_SE_Li128ELb0ELb1ELb0ELb0EEENS1_19SingleTileSchedulerILb0ELb0ELb1ELi128EEEEEEEEEvNT_6ParamsE,@"STO_CUDA_ENTRY STV_DEFAULT"
_ZN7cutlass13device_kernelIN5flash19enable_sm80_to_sm89INS1_16FlashAttnFwdSm80INS1_25CollectiveMainloopFwdSm80ILi4ELi1ELb0EN4cute5tupleIJNS5_1CILi128EEENS7_ILi96EEENS7_ILi64EEEEEELi64ENS_10bfloat16_tEfNS_4arch4Sm80ELb0ELb1ELb0ELb0ELb0ELb0ELb1ELb0EEENS1_21CollectiveEpilogueFwdINS6_IJS8_SA_S9_EEENS6_IJNS7_ILi1EEESI_SI_EEESC_SE_Li128ELb0ELb1ELb0ELb0EEENS1_19SingleTileSchedulerILb0ELb0ELb1ELi128EEEEEEEEEvNT_6ParamsE:
[----:B------:R-:W-:Y:S01]  /*0000*/  LDC R1, c[0x0][0x37c] ;  /* 0x0000df00ff017b82 */ /* 0x000fe20000000800 */
[----:B------:R-:W-:Y:S05]  /*0010*/  EXIT ;  /* 0x000000000000794d */ /* 0x000fea0003800000 */
.L_x_3:
        /* <DEDUP_REMOVED lines=14> */
.L_x_12:


//--------------------- .text._ZN7cutlass13device_kernelIN5flash19enable_sm80_to_sm89INS1_16FlashAttnFwdSm80INS1_25CollectiveMainloopFwdSm80ILi4ELi1ELb0EN4cute5tupleIJNS5_1CILi128EEENS7_ILi96EEENS7_ILi64EEEEEELi64ENS_10bfloat16_tEfNS_4arch4Sm80ELb0ELb1ELb0ELb1ELb0ELb0ELb1ELb0EEENS1_21CollectiveEpilogueFwdINS6_IJS8_SA_S9_EEENS6_IJNS7_ILi1EEESI_SI_EEESC_SE_Li128ELb1ELb1ELb0ELb0EEENS1_19SingleTileSchedulerILb1ELb0ELb1ELi128EEEEEEEEEvNT_6ParamsE --------------------------
	.section	.text._ZN7cutlass13device_kernelIN5flash19enable_sm80_to_sm89INS1_16FlashAttnFwdSm80INS1_25CollectiveMainloopFwdSm80ILi4ELi1ELb0EN4cute5tupleIJNS5_1CILi128EEENS7_ILi96EEENS7_ILi64EEEEEELi64ENS_10bfloat16_tEfNS_4arch4Sm80ELb0ELb1ELb0ELb1ELb0ELb0ELb1ELb0EEENS1_21CollectiveEpilogueFwdINS6_IJS8_SA_S9_EEENS6_IJNS7_ILi1EEESI_SI_EEESC_SE_Li128ELb1ELb1ELb0ELb0EEENS1_19SingleTileSchedulerILb1ELb0ELb1ELi128EEEEEEEEEvNT_6ParamsE,"ax",@progbits
	.align	128
.text._ZN7cutlass13device_kernelIN5flash19enable_sm80_to_sm89INS1_16FlashAttnFwdSm80INS1_25CollectiveMainloopFwdSm80ILi4ELi1ELb0EN4cute5tupleIJNS5_1CILi128EEENS7_ILi96EEENS7_ILi64EEEEEELi64ENS_10bfloat16_tEfNS_4arch4Sm80ELb0ELb1ELb0ELb1ELb0ELb0ELb1ELb0EEENS1_21CollectiveEpilogueFwdINS6_IJS8_SA_S9_EEENS6_IJNS7_ILi1EEESI_SI_EEESC_SE_Li128ELb1ELb1ELb0ELb0EEENS1_19SingleTileSchedulerILb1ELb0ELb1ELi128EEEEEEEEEvNT_6ParamsE:
        .type           _ZN7cutlass13device_kernelIN5flash19enable_sm80_to_sm89INS1_16FlashAttnFwdSm80INS1_25CollectiveMainloopFwdSm80ILi4ELi1ELb0EN4cute5tupleIJNS5_1CILi128EEENS7_ILi96EEENS7_ILi64EEEEEELi64ENS_10bfloat16_tEfNS_4arch4Sm80ELb0ELb1ELb0ELb1ELb0ELb0ELb1ELb0EEENS1_21CollectiveEpilogueFwdINS6_IJS8_SA_S9_EEENS6_IJNS7_ILi1EEESI_SI_EEESC_SE_Li128ELb1ELb1ELb0ELb0EEENS1_19SingleTileSchedulerILb1ELb0ELb1ELi128EEEEEEEEEvNT_6ParamsE,@function
        .size           _ZN7cutlass13device_kernelIN5flash19enable_sm80_to_sm89INS1_16FlashAttnFwdSm80INS1_25CollectiveMainloopFwdSm80ILi4ELi1ELb0EN4cute5tupleIJNS5_1CILi128EEENS7_ILi96EEENS7_ILi64EEEEEELi64ENS_10bfloat16_tEfNS_4arch4Sm80ELb0ELb1ELb0ELb1ELb0ELb0ELb1ELb0EEENS1_21CollectiveEpilogueFwdINS6_IJS8_SA_S9_EEENS6_IJNS7_ILi1EEESI_SI_EEESC_SE_Li128ELb1ELb1ELb0ELb0EEENS1_19SingleTileSchedulerILb1ELb0ELb1ELi128EEEEEEEEEvNT_6ParamsE,(.L_x_13 - _ZN7cutlass13device_kernelIN5flash19enable_sm80_to_sm89INS1_16FlashAttnFwdSm80INS1_25CollectiveMainloopFwdSm80ILi4ELi1ELb0EN4cute5tupleIJNS5_1CILi128EEENS7_ILi96EEENS7_ILi64EEEEEELi64ENS_10bfloat16_tEfNS_4arch4Sm80ELb0ELb1ELb0ELb1ELb0ELb0ELb1ELb0EEENS1_21CollectiveEpilogueFwdINS6_IJS8_SA_S9_EEENS6_IJNS7_ILi1EEESI_SI_EEESC_SE_Li128ELb1ELb1ELb0ELb0EEENS1_19SingleTileSchedulerILb1ELb0ELb1ELi128EEEEEEEEEvNT_6ParamsE)
        .other          _ZN7cutlass13device_kernelIN5flash19enable_sm80_to_sm89INS1_16FlashAttnFwdSm80INS1_25CollectiveMainloopFwdSm80ILi4ELi1ELb0EN4cute5tupleIJNS5_1CILi128EEENS7_ILi96EEENS7_ILi64EEEEEELi64ENS_10bfloat16_tEfNS_4arch4Sm80ELb0ELb1ELb0ELb1ELb0ELb0ELb1ELb0EEENS1_21CollectiveEpilogueFwdINS6_IJS8_SA_S9_EEENS6_IJNS7_ILi1EEESI_SI_EEESC_SE_Li128ELb1ELb1ELb0ELb0EEENS1_19SingleTileSchedulerILb1ELb0ELb1ELi128EEEEEEEEEvNT_6ParamsE,@"STO_CUDA_ENTRY STV_DEFAULT"
_ZN7cutlass13device_kernelIN5flash19enable_sm80_to_sm89INS1_16FlashAttnFwdSm80INS1_25CollectiveMainloopFwdSm80ILi4ELi1ELb0EN4cute5tupleIJNS5_1CILi128EEENS7_ILi96EEENS7_ILi64EEEEEELi64ENS_10bfloat16_tEfNS_4arch4Sm80ELb0ELb1ELb0ELb1ELb0ELb0ELb1ELb0EEENS1_21CollectiveEpilogueFwdINS6_IJS8_SA_S9_EEENS6_IJNS7_ILi1EEESI_SI_EEESC_SE_Li128ELb1ELb1ELb0ELb0EEENS1_19SingleTileSchedulerILb1ELb0ELb1ELi128EEEEEEEEEvNT_6ParamsE:
[----:B------:R-:W-:Y:S01]  /*0000*/  LDC R1, c[0x0][0x37c] ;  /* 0x0000df00ff017b82 */ /* 0x000fe20000000800 */
[----:B------:R-:W-:Y:S05]  /*0010*/  EXIT ;  /* 0x000000000000794d */ /* 0x000fea0003800000 */
.L_x_4:
        /* <DEDUP_REMOVED lines=14> */
.L_x_13:


//--------------------- .text._ZN7cutlass13device_kernelIN5flash19enable_sm80_to_sm89INS1_16FlashAttnFwdSm80INS1_25CollectiveMainloopFwdSm80ILi4ELi1ELb0EN4cute5tupleIJNS5_1CILi128EEENS7_ILi96EEENS7_ILi64EEEEEELi64ENS_10bfloat16_tEfNS_4arch4Sm80ELb0ELb1ELb0ELb1ELb0ELb1ELb1ELb0EEENS1_21CollectiveEpilogueFwdINS6_IJS8_SA_S9_EEENS6_IJNS7_ILi1EEESI_SI_EEESC_SE_Li128ELb1ELb1ELb0ELb0EEENS1_19SingleTileSchedulerILb1ELb0ELb1ELi128EEEEEEEEEvNT_6ParamsE --------------------------
	.section	.text._ZN7cutlass13device_kernelIN5flash19enable_sm80_to_sm89INS1_16FlashAttnFwdSm80INS1_25CollectiveMainloopFwdSm80ILi4ELi1ELb0EN4cute5tupleIJNS5_1CILi128EEENS7_ILi96EEENS7_ILi64EEEEEELi64ENS_10bfloat16_tEfNS_4arch4Sm80ELb0ELb1ELb0ELb1ELb0ELb1ELb1ELb0EEENS1_21CollectiveEpilogueFwdINS6_IJS8_SA_S9_EEENS6_IJNS7_ILi1EEESI_SI_EEESC_SE_Li128ELb1ELb1ELb0ELb0EEENS1_19SingleTileSchedulerILb1ELb0ELb1ELi128EEEEEEEEEvNT_6ParamsE,"ax",@progbits
	.align	128
.text._ZN7cutlass13device_kernelIN5flash19enable_sm80_to_sm89INS1_16FlashAttnFwdSm80INS1_25CollectiveMainloopFwdSm80ILi4ELi1ELb0EN4cute5tupleIJNS5_1CILi128EEENS7_ILi96EEENS7_ILi64EEEEEELi64ENS_10bfloat16_tEfNS_4arch4Sm80ELb0ELb1ELb0ELb1ELb0ELb1ELb1ELb0EEENS1_21CollectiveEpilogueFwdINS6_IJS8_SA_S9_EEENS6_IJNS7_ILi1EEESI_SI_EEESC_SE_Li128ELb1ELb1ELb0ELb0EEENS1_19SingleTileSchedulerILb1ELb0ELb1ELi128EEEEEEEEEvNT_6ParamsE:
        .type           _ZN7cutlass13device_kernelIN5flash19enable_sm80_to_sm89INS1_16FlashAttnFwdSm80INS1_25CollectiveMainloopFwdSm80ILi4ELi1ELb0EN4cute5tupleIJNS5_1CILi128EEENS7_ILi96EEENS7_ILi64EEEEEELi64ENS_10bfloat16_tEfNS_4arch4Sm80ELb0ELb1ELb0ELb1ELb0ELb1ELb1ELb0EEENS1_21CollectiveEpilogueFwdINS6_IJS8_SA_S9_EEENS6_IJNS7_ILi1EEESI_SI_EEESC_SE_Li128ELb1ELb1ELb0ELb0EEENS1_19SingleTileSchedulerILb1ELb0ELb1ELi128EEEEEEEEEvNT_6ParamsE,@function
        .size           _ZN7cutlass13device_kernelIN5flash19enable_sm80_to_sm89INS1_16FlashAttnFwdSm80INS1_25CollectiveMainloopFwdSm80ILi4ELi1ELb0EN4cute5tupleIJNS5_1CILi128EEENS7_ILi96EEENS7_ILi64EEEEEELi64ENS_10bfloat16_tEfNS_4arch4Sm80ELb0ELb1ELb0ELb1ELb0ELb1ELb1ELb0EEENS1_21CollectiveEpilogueFwdINS6_IJS8_SA_S9_EEENS6_IJNS7_ILi1EEESI_SI_EEESC_SE_Li128ELb1ELb1ELb0ELb0EEENS1_19SingleTileSchedulerILb1ELb0ELb1ELi128EEEEEEEEEvNT_6ParamsE,(.L_x_14 - _ZN7cutlass13device_kernelIN5flash19enable_sm80_to_sm89INS1_16FlashAttnFwdSm80INS1_25CollectiveMainloopFwdSm80ILi4ELi1ELb0EN4cute5tupleIJNS5_1CILi128EEENS7_ILi96EEENS7_ILi64EEEEEELi64ENS_10bfloat16_tEfNS_4arch4Sm80ELb0ELb1ELb0ELb1ELb0ELb1ELb1ELb0EEENS1_21CollectiveEpilogueFwdINS6_IJS8_SA_S9_EEENS6_IJNS7_ILi1EEESI_SI_EEESC_SE_Li128ELb1ELb1ELb0ELb0EEENS1_19SingleTileSchedulerILb1ELb0ELb1ELi128EEEEEEEEEvNT_6ParamsE)
        .other          _ZN7cutlass13device_kernelIN5flash19enable_sm80_to_sm89INS1_16FlashAttnFwdSm80INS1_25CollectiveMainloopFwdSm80ILi4ELi1ELb0EN4cute5tupleIJNS5_1CILi128EEENS7_ILi96EEENS7_ILi64EEEEEELi64ENS_10bfloat16_tEfNS_4arch4Sm80ELb0ELb1ELb0ELb1ELb0ELb1ELb1ELb0EEENS1_21CollectiveEpilogueFwdINS6_IJS8_SA_S9_EEENS6_IJNS7_ILi1EEESI_SI_EEESC_SE_Li128ELb1ELb1ELb0ELb0EEENS1_19SingleTileSchedulerILb1ELb0ELb1ELi128EEEEEEEEEvNT_6ParamsE,@"STO_CUDA_ENTRY STV_DEFAULT"
_ZN7cutlass13device_kernelIN5flash19enable_sm80_to_sm89INS1_16FlashAttnFwdSm80INS1_25CollectiveMainloopFwdSm80ILi4ELi1ELb0EN4cute5tupleIJNS5_1CILi128EEENS7_ILi96EEENS7_ILi64EEEEEELi64ENS_10bfloat16_tEfNS_4arch4Sm80ELb0ELb1ELb0ELb1ELb0ELb1ELb1ELb0EEENS1_21CollectiveEpilogueFwdINS6_IJS8_SA_S9_EEENS6_IJNS7_ILi1EEESI_SI_EEESC_SE_Li128ELb1ELb1ELb0ELb0EEENS1_19SingleTileSchedulerILb1ELb0ELb1ELi128EEEEEEEEEvNT_6ParamsE:
[----:B------:R-:W-:Y:S01]  /*0000*/  LDC R1, c[0x0][0x37c] ;  /* 0x0000df00ff017b82 */ /* 0x000fe20000000800 */
[----:B------:R-:W-:Y:S05]  /*0010*/  EXIT ;  /* 0x000000000000794d */ /* 0x000fea0003800000 */
.L_x_5:
        /* <DEDUP_REMOVED lines=14> */
.L_x_14:


//--------------------- .text._ZN7cutlass13device_kernelIN5flash19enable_sm80_to_sm89INS1_16FlashAttnFwdSm80INS1_25CollectiveMainloopFwdSm80ILi4ELi1ELb0EN4cute5tupleIJNS5_1CILi128EEENS7_ILi112EEENS7_ILi64EEEEEELi64ENS_10bfloat16_tEfNS_4arch4Sm80ELb1ELb0ELb0ELb0ELb0ELb0ELb1ELb0EEENS1_21CollectiveEpilogueFwdINS6_IJS8_SA_S9_EEENS6_IJNS7_ILi1EEESI_SI_EEESC_SE_Li128ELb0ELb1ELb0ELb0EEENS1_30DynamicPersistentTileSchedulerILi128ELi128ELb0ELb1ELb0EEEEEEEEEvNT_6ParamsE --------------------------
	.section	.text._ZN7cutlass13device_kernelIN5flash19enable_sm80_to_sm89INS1_16FlashAttnFwdSm80INS1_25CollectiveMainloopFwdSm80ILi4ELi1ELb0EN4cute5tupleIJNS5_1CILi128EEENS7_ILi112EEENS7_ILi64EEEEEELi64ENS_10bfloat16_tEfNS_4arch4Sm80ELb1ELb0ELb0ELb0ELb0ELb0ELb1ELb0EEENS1_21CollectiveEpilogueFwdINS6_IJS8_SA_S9_EEENS6_IJNS7_ILi1EEESI_SI_EEESC_SE_Li128ELb0ELb1ELb0ELb0EEENS1_30DynamicPersistentTileSchedulerILi128ELi128ELb0ELb1ELb0EEEEEEEEEvNT_6ParamsE,"ax",@progbits
	.align	128
.text._ZN7cutlass13device_kernelIN5flash19enable_sm80_to_sm89INS1_16FlashAttnFwdSm80INS1_25CollectiveMainloopFwdSm80ILi4ELi1ELb0EN4cute5tupleIJNS5_1CILi128EEENS7_ILi112EEENS7_ILi64EEEEEELi64ENS_10bfloat16_tEfNS_4arch4Sm80ELb1ELb0ELb0ELb0ELb0ELb0ELb1ELb0EEENS1_21CollectiveEpilogueFwdINS6_IJS8_SA_S9_EEENS6_IJNS7_ILi1EEESI_SI_EEESC_SE_Li128ELb0ELb1ELb0ELb0EEENS1_30DynamicPersistentTileSchedulerILi128ELi128ELb0ELb1ELb0EEEEEEEEEvNT_6ParamsE:
        .type           _ZN7cutlass13device_kernelIN5flash19enable_sm80_to_sm89INS1_16FlashAttnFwdSm80INS1_25CollectiveMainloopFwdSm80ILi4ELi1ELb0EN4cute5tupleIJNS5_1CILi128EEENS7_ILi112EEENS7_ILi64EEEEEELi64ENS_10bfloat16_tEfNS_4arch4Sm80ELb1ELb0ELb0ELb0ELb0ELb0ELb1ELb0EEENS1_21CollectiveEpilogueFwdINS6_IJS8_SA_S9_EEENS6_IJNS7_ILi1EEESI_SI_EEESC_SE_Li128ELb0ELb1ELb0ELb0EEENS1_30DynamicPersistentTileSchedulerILi128ELi128ELb0ELb1ELb0EEEEEEEEEvNT_6ParamsE,@function
        .size           _ZN7cutlass13device_kernelIN5flash19enable_sm80_to_sm89INS1_16FlashAttnFwdSm80INS1_25CollectiveMainloopFwdSm80ILi4ELi1ELb0EN4cute5tupleIJNS5_1CILi128EEENS7_ILi112EEENS7_ILi64EEEEEELi64ENS_10bfloat16_tEfNS_4arch4Sm80ELb1ELb0ELb0ELb0ELb0ELb0ELb1ELb0EEENS1_21CollectiveEpilogueFwdINS6_IJS8_SA_S9_EEENS6_IJNS7_ILi1EEESI_SI_EEESC_SE_Li128ELb0ELb1ELb0ELb0EEENS1_30DynamicPersistentTileSchedulerILi128ELi128ELb0ELb1ELb0EEEEEEEEEvNT_6ParamsE,(.L_x_15 - _ZN7cutlass13device_kernelIN5flash19enable_sm80_to_sm89INS1_16FlashAttnFwdSm80INS1_25CollectiveMainloopFwdSm80ILi4ELi1ELb0EN4cute5tupleIJNS5_1CILi128EEENS7_ILi112EEENS7_ILi64EEEEEELi64ENS_10bfloat16_tEfNS_4arch4Sm80ELb1ELb0ELb0ELb0ELb0ELb0ELb1ELb0EEENS1_21CollectiveEpilogueFwdINS6_IJS8_SA_S9_EEENS6_IJNS7_ILi1EEESI_SI_EEESC_SE_Li128ELb0ELb1ELb0ELb0EEENS1_30DynamicPersistentTileSchedulerILi128ELi128ELb0ELb1ELb0EEEEEEEEEvNT_6ParamsE)
        .other          _ZN7cutlass13device_kernelIN5flash19enable_sm80_to_sm89INS1_16FlashAttnFwdSm80INS1_25CollectiveMainloopFwdSm80ILi4ELi1ELb0EN4cute5tupleIJNS5_1CILi128EEENS7_ILi112EEENS7_ILi64EEEEEELi64ENS_10bfloat16_tEfNS_4arch4Sm80ELb1ELb0ELb0ELb0ELb0ELb0ELb1ELb0EEENS1_21CollectiveEpilogueFwdINS6_IJS8_SA_S9_EEENS6_IJNS7_ILi1EEESI_SI_EEESC_SE_Li128ELb0ELb1ELb0ELb0EEENS1_30DynamicPersistentTileSchedulerILi128ELi128ELb0ELb1ELb0EEEEEEEEEvNT_6ParamsE,@"STO_CUDA_ENTRY STV_DEFAULT"
_ZN7cutlass13device_kernelIN5flash19enable_sm80_to_sm89INS1_16FlashAttnFwdSm80INS1_25CollectiveMainloopFwdSm80ILi4ELi1ELb0EN4cute5tupleIJNS5_1CILi128EEENS7_ILi112EEENS7_ILi64EEEEEELi64ENS_10bfloat16_tEfNS_4arch4Sm80ELb1ELb0ELb0ELb0ELb0ELb0ELb1ELb0EEENS1_21CollectiveEpilogueFwdINS6_IJS8_SA_S9_EEENS6_IJNS7_ILi1EEESI_SI_EEESC_SE_Li128ELb0ELb1ELb0ELb0EEENS1_30DynamicPersistentTileSchedulerILi128ELi128ELb0ELb1ELb0EEEEEEEEEvNT_6ParamsE:
[----:B------:R-:W-:Y:S01]  /*0000*/  LDC R1, c[0x0][0x37c] ;  /* 0x0000df00ff017b82 */ /* 0x000fe20000000800 */
[----:B------:R-:W-:Y:S05]  /*0010*/  EXIT ;  /* 0x000000000000794d */ /* 0x000fea0003800000 */
.L_x_6:
        /* <DEDUP_REMOVED lines=14> */
.L_x_15:


//--------------------- .text._ZN7cutlass13device_kernelIN5flash19enable_sm80_to_sm89INS1_16FlashAttnFwdSm80INS1_25CollectiveMainloopFwdSm80ILi4ELi1ELb0EN4cute5tupleIJNS5_1CILi128EEENS7_ILi112EEENS7_ILi64EEEEEELi64ENS_10bfloat16_tEfNS_4arch4Sm80ELb1ELb0ELb0ELb1ELb0ELb0ELb1ELb0EEENS1_21CollectiveEpilogueFwdINS6_IJS8_SA_S9_EEENS6_IJNS7_ILi1EEESI_SI_EEESC_SE_Li128ELb1ELb1ELb0ELb0EEENS1_19SingleTileSchedulerILb1ELb0ELb1ELi128EEEEEEEEEvNT_6ParamsE --------------------------
	.section	.text._ZN7cutlass13device_kernelIN5flash19enable_sm80_to_sm89INS1_16FlashAttnFwdSm80INS1_25CollectiveMainloopFwdSm80ILi4ELi1ELb0EN4cute5tupleIJNS5_1CILi128EEENS7_ILi112EEENS7_ILi64EEEEEELi64ENS_10bfloat16_tEfNS_4arch4Sm80ELb1ELb0ELb0ELb1ELb0ELb0ELb1ELb0EEENS1_21CollectiveEpilogueFwdINS6_IJS8_SA_S9_EEENS6_IJNS7_ILi1EEESI_SI_EEESC_SE_Li128ELb1ELb1ELb0ELb0EEENS1_19SingleTileSchedulerILb1ELb0ELb1ELi128EEEEEEEEEvNT_6ParamsE,"ax",@progbits
	.align	128
.text._ZN7cutlass13device_kernelIN5flash19enable_sm80_to_sm89INS1_16FlashAttnFwdSm80INS1_25CollectiveMainloopFwdSm80ILi4ELi1ELb0EN4cute5tupleIJNS5_1CILi128EEENS7_ILi112EEENS7_ILi64EEEEEELi64ENS_10bfloat16_tEfNS_4arch4Sm80ELb1ELb0ELb0ELb1ELb0ELb0ELb1ELb0EEENS1_21CollectiveEpilogueFwdINS6_IJS8_SA_S9_EEENS6_IJNS7_ILi1EEESI_SI_EEESC_SE_Li128ELb1ELb1ELb0ELb0EEENS1_19SingleTileSchedulerILb1ELb0ELb1ELi128EEEEEEEEEvNT_6ParamsE:
        .type           _ZN7cutlass13device_kernelIN5flash19enable_sm80_to_sm89INS1_16FlashAttnFwdSm80INS1_25CollectiveMainloopFwdSm80ILi4ELi1ELb0EN4cute5tupleIJNS5_1CILi128EEENS7_ILi112EEENS7_ILi64EEEEEELi64ENS_10bfloat16_tEfNS_4arch4Sm80ELb1ELb0ELb0ELb1ELb0ELb0ELb1ELb0EEENS1_21CollectiveEpilogueFwdINS6_IJS8_SA_S9_EEENS6_IJNS7_ILi1EEESI_SI_EEESC_SE_Li128ELb1ELb1ELb0ELb0EEENS1_19SingleTileSchedulerILb1ELb0ELb1ELi128EEEEEEEEEvNT_6ParamsE,@function
        .size           _ZN7cutlass13device_kernelIN5flash19enable_sm80_to_sm89INS1_16FlashAttnFwdSm80INS1_25CollectiveMainloopFwdSm80ILi4ELi1ELb0EN4cute5tupleIJNS5_1CILi128EEENS7_ILi112EEENS7_ILi64EEEEEELi64ENS_10bfloat16_tEfNS_4arch4Sm80ELb1ELb0ELb0ELb1ELb0ELb0ELb1ELb0EEENS1_21CollectiveEpilogueFwdINS6_IJS8_SA_S9_EEENS6_IJNS7_ILi1EEESI_SI_EEESC_SE_Li128ELb1ELb1ELb0ELb0EEENS1_19SingleTileSchedulerILb1ELb0ELb1ELi128EEEEEEEEEvNT_6ParamsE,(.L_x_16 - _ZN7cutlass13device_kernelIN5flash19enable_sm80_to_sm89INS1_16FlashAttnFwdSm80INS1_25CollectiveMainloopFwdSm80ILi4ELi1ELb0EN4cute5tupleIJNS5_1CILi128EEENS7_ILi112EEENS7_ILi64EEEEEELi64ENS_10bfloat16_tEfNS_4arch4Sm80ELb1ELb0ELb0ELb1ELb0ELb0ELb1ELb0EEENS1_21CollectiveEpilogueFwdINS6_IJS8_SA_S9_EEENS6_IJNS7_ILi1EEESI_SI_EEESC_SE_Li128ELb1ELb1ELb0ELb0EEENS1_19SingleTileSchedulerILb1ELb0ELb1ELi128EEEEEEEEEvNT_6ParamsE)
        .other          _ZN7cutlass13device_kernelIN5flash19enable_sm80_to_sm89INS1_16FlashAttnFwdSm80INS1_25CollectiveMainloopFwdSm80ILi4ELi1ELb0EN4cute5tupleIJNS5_1CILi128EEENS7_ILi112EEENS7_ILi64EEEEEELi64ENS_10bfloat16_tEfNS_4arch4Sm80ELb1ELb0ELb0ELb1ELb0ELb0ELb1ELb0EEENS1_21CollectiveEpilogueFwdINS6_IJS8_SA_S9_EEENS6_IJNS7_ILi1EEESI_SI_EEESC_SE_Li128ELb1ELb1ELb0ELb0EEENS1_19SingleTileSchedulerILb1ELb0ELb1ELi128EEEEEEEEEvNT_6ParamsE,@"STO_CUDA_ENTRY STV_DEFAULT"
_ZN7cutlass13device_kernelIN5flash19enable_sm80_to_sm89INS1_16FlashAttnFwdSm80INS1_25CollectiveMainloopFwdSm80ILi4ELi1ELb0EN4cute5tupleIJNS5_1CILi128EEENS7_ILi112EEENS7_ILi64EEEEEELi64ENS_10bfloat16_tEfNS_4arch4Sm80ELb1ELb0ELb0ELb1ELb0ELb0ELb1ELb0EEENS1_21CollectiveEpilogueFwdINS6_IJS8_SA_S9_EEENS6_IJNS7_ILi1EEESI_SI_EEESC_SE_Li128ELb1ELb1ELb0ELb0EEENS1_19SingleTileSchedulerILb1ELb0ELb1ELi128EEEEEEEEEvNT_6ParamsE:
[----:B------:R-:W-:Y:S01]  /*0000*/  LDC R1, c[0x0][0x37c] ;  /* 0x0000df00ff017b82 */ /* 0x000fe20000000800 */
[----:B------:R-:W-:Y:S05]  /*0010*/  EXIT ;  /* 0x000000000000794d */ /* 0x000fea0003800000 */
.L_x_7:
        /* <DEDUP_REMOVED lines=14> */
.L_x_16:


//--------------------- .text._ZN7cutlass13device_kernelIN5flash19enable_sm80_to_sm89INS1_16FlashAttnFwdSm80INS1_25CollectiveMainloopFwdSm80ILi4ELi1ELb0EN4cute5tupleIJNS5_1CILi128EEENS7_ILi112EEENS7_ILi64EEEEEELi64ENS_10bfloat16_tEfNS_4arch4Sm80ELb1ELb0ELb0ELb1ELb0ELb1ELb1ELb0EEENS1_21CollectiveEpilogueFwdINS6_IJS8_SA_S9_EEENS6_IJNS7_ILi1EEESI_SI_EEESC_SE_Li128ELb1ELb1ELb0ELb0EEENS1_19SingleTileSchedulerILb1ELb0ELb1ELi128EEEEEEEEEvNT_6ParamsE --------------------------
	.section	.text._ZN7cutlass13device_kernelIN5flash19enable_sm80_to_sm89INS1_16FlashAttnFwdSm80INS1_25CollectiveMainloopFwdSm80ILi4ELi1ELb0EN4cute5tupleIJNS5_1CILi128EEENS7_ILi112EEENS7_ILi64EEEEEELi64ENS_10bfloat16_tEfNS_4arch4Sm80ELb1ELb0ELb0ELb1ELb0ELb1ELb1ELb0EEENS1_21CollectiveEpilogueFwdINS6_IJS8_SA_S9_EEENS6_IJNS7_ILi1EEESI_SI_EEESC_SE_Li128ELb1ELb1ELb0ELb0EEENS1_19SingleTileSchedulerILb1ELb0ELb1ELi128EEEEEEEEEvNT_6ParamsE,"ax",@progbits
	.align	128
.text._ZN7cutlass13device_kernelIN5flash19enable_sm80_to_sm89INS1_16FlashAttnFwdSm80INS1_25CollectiveMainloopFwdSm80ILi4ELi1ELb0EN4cute5tupleIJNS5_1CILi128EEENS7_ILi112EEENS7_ILi64EEEEEELi64ENS_10bfloat16_tEfNS_4arch4Sm80ELb1ELb0ELb0ELb1ELb0ELb1ELb1ELb0EEENS1_21CollectiveEpilogueFwdINS6_IJS8_SA_S9_EEENS6_IJNS7_ILi1EEESI_SI_EEESC_SE_Li128ELb1ELb1ELb0ELb0EEENS1_19SingleTileSchedulerILb1ELb0ELb1ELi128EEEEEEEEEvNT_6ParamsE:
        .type           _ZN7cutlass13device_kernelIN5flash19enable_sm80_to_sm89INS1_16FlashAttnFwdSm80INS1_25CollectiveMainloopFwdSm80ILi4ELi1ELb0EN4cute5tupleIJNS5_1CILi128EEENS7_ILi112EEENS7_ILi64EEEEEELi64ENS_10bfloat16_tEfNS_4arch4Sm80ELb1ELb0ELb0ELb1ELb0ELb1ELb1ELb0EEENS1_21CollectiveEpilogueFwdINS6_IJS8_SA_S9_EEENS6_IJNS7_ILi1EEESI_SI_EEESC_SE_Li128ELb1ELb1ELb0ELb0EEENS1_19SingleTileSchedulerILb1ELb0ELb1ELi128EEEEEEEEEvNT_6ParamsE,@function
        .size           _ZN7cutlass13device_kernelIN5flash19enable_sm80_to_sm89INS1_16FlashAttnFwdSm80INS1_25CollectiveMainloopFwdSm80ILi4ELi1ELb0EN4cute5tupleIJNS5_1CILi128EEENS7_ILi112EEENS7_ILi64EEEEEELi64ENS_10bfloat16_tEfNS_4arch4Sm80ELb1ELb0ELb0ELb1ELb0ELb1ELb1ELb0EEENS1_21CollectiveEpilogueFwdINS6_IJS8_SA_S9_EEENS6_IJNS7_ILi1EEESI_SI_EEESC_SE_Li128ELb1ELb1ELb0ELb0EEENS1_19SingleTileSchedulerILb1ELb0ELb1ELi128EEEEEEEEEvNT_6ParamsE,(.L_x_17 - _ZN7cutlass13device_kernelIN5flash19enable_sm80_to_sm89INS1_16FlashAttnFwdSm80INS1_25CollectiveMainloopFwdSm80ILi4ELi1ELb0EN4cute5tupleIJNS5_1CILi128EEENS7_ILi112EEENS7_ILi64EEEEEELi64ENS_10bfloat16_tEfNS_4arch4Sm80ELb1ELb0ELb0ELb1ELb0ELb1ELb1ELb0EEENS1_21CollectiveEpilogueFwdINS6_IJS8_SA_S9_EEENS6_IJNS7_ILi1EEESI_SI_EEESC_SE_Li128ELb1ELb1ELb0ELb0EEENS1_19SingleTileSchedulerILb1ELb0ELb1ELi128EEEEEEEEEvNT_6ParamsE)
        .other          _ZN7cutlass13device_kernelIN5flash19enable_sm80_to_sm89INS1_16FlashAttnFwdSm80INS1_25CollectiveMainloopFwdSm80ILi4ELi1ELb0EN4cute5tupleIJNS5_1CILi128EEENS7_ILi112EEENS7_ILi64EEEEEELi64ENS_10bfloat16_tEfNS_4arch4Sm80ELb1ELb0ELb0ELb1ELb0ELb1ELb1ELb0EEENS1_21CollectiveEpilogueFwdINS6_IJS8_SA_S9_EEENS6_IJNS7_ILi1EEESI_SI_EEESC_SE_Li128ELb1ELb1ELb0ELb0EEENS1_19SingleTileSchedulerILb1ELb0ELb1ELi128EEEEEEEEEvNT_6ParamsE,@"STO_CUDA_ENTRY STV_DEFAULT"
_ZN7cutlass13device_kernelIN5flash19enable_sm80_to_sm89INS1_16FlashAttnFwdSm80INS1_25CollectiveMainloopFwdSm80ILi4ELi1ELb0EN4cute5tupleIJNS5_1CILi128EEENS7_ILi112EEENS7_ILi64EEEEEELi64ENS_10bfloat16_tEfNS_4arch4Sm80ELb1ELb0ELb0ELb1ELb0ELb1ELb1ELb0EEENS1_21CollectiveEpilogueFwdINS6_IJS8_SA_S9_EEENS6_IJNS7_ILi1EEESI_SI_EEESC_SE_Li128ELb1ELb1ELb0ELb0EEENS1_19SingleTileSchedulerILb1ELb0ELb1ELi128EEEEEEEEEvNT_6ParamsE:
[----:B------:R-:W-:Y:S01]  /*0000*/  LDC R1, c[0x0][0x37c] ;  /* 0x0000df00ff017b82 */ /* 0x000fe20000000800 */
[----:B------:R-:W-:Y:S05]  /*0010*/  EXIT ;  /* 0x000000000000794d */ /* 0x000fea0003800000 */
.L_x_8:
        /* <DEDUP_REMOVED lines=14> */
.L_x_17:


//--------------------- .nv.shared.reserved.0     --------------------------
	.section	.nv.shared.reserved.0,"aw",@nobits
	.weak		__nv_reservedSMEM_offset_0_alias
	.size		__nv_reservedSMEM_offset_0_alias, 0, 64
	.other		__nv_reservedSMEM_offset_0_alias,@"STO_CUDA_RESERVED_SHARED STV_DEFAULT"
__nv_reservedSMEM_offset_0_alias:
	.zero		0
	.zero		64


//--------------------- .nv.global                --------------------------
	.section	.nv.global,"aw",@nobits
.nv.global:
	.type		_ZN65_INTERNAL_ebe2f5a5_29_flash_fwd_hdim64_bf16_sm80_cu_e763cb1e_33864cute1_E,@object
	.size		_ZN65_INTERNAL_ebe2f5a5_29_flash_fwd_hdim64_bf16_sm80_cu_e763cb1e_33864cute1_E,(_ZN65_INTERNAL_ebe2f5a5_29_flash_fwd_hdim64_bf16_sm80_cu_e763cb1e_33864cuda3std3__45__cpo6cbeginE - _ZN65_INTERNAL_ebe2f5a5_29_flash_fwd_hdim64_bf16_sm80_cu_e763cb1e_33864cute1_E)
_ZN65_INTERNAL_ebe2f5a5_29_flash_fwd_hdim64_bf16_sm80_cu_e763cb1e_33864cute1_E:
	.zero		1
	.type		_ZN65_INTERNAL_ebe2f5a5_29_flash_fwd_hdim64_bf16_sm80_cu_e763cb1e_33864cuda3std3__45__cpo6cbeginE,@object
	.size		_ZN65_INTERNAL_ebe2f5a5_29_flash_fwd_hdim64_bf16_sm80_cu_e763cb1e_33864cuda3std3__45__cpo6cbeginE,(_ZN65_INTERNAL_ebe2f5a5_29_flash_fwd_hdim64_bf16_sm80_cu_e763cb1e_33864cuda3std3__48in_placeE - _ZN65_INTERNAL_ebe2f5a5_29_flash_fwd_hdim64_bf16_sm80_cu_e763cb1e_33864cuda3std3__45__cpo6cbeginE)
_ZN65_INTERNAL_ebe2f5a5_29_flash_fwd_hdim64_bf16_sm80_cu_e763cb1e_33864cuda3std3__45__cpo6cbeginE:
	.zero		1
	.type		_ZN65_INTERNAL_ebe2f5a5_29_flash_fwd_hdim64_bf16_sm80_cu_e763cb1e_33864cuda3std3__48in_placeE,@object
	.size		_ZN65_INTERNAL_ebe2f5a5_29_flash_fwd_hdim64_bf16_sm80_cu_e763cb1e_33864cuda3std3__48in_placeE,(_ZN65_INTERNAL_ebe2f5a5_29_flash_fwd_hdim64_bf16_sm80_cu_e763cb1e_33864cuda3std6ranges3__45__cpo9iter_moveE - _ZN65_INTERNAL_ebe2f5a5_29_flash_fwd_hdim64_bf16_sm80_cu_e763cb1e_33864cuda3std3__48in_placeE)
_ZN65_INTERNAL_ebe2f5a5_29_flash_fwd_hdim64_bf16_sm80_cu_e763cb1e_33864cuda3std3__48in_placeE:
	.zero		1
	.type		_ZN65_INTERNAL_ebe2f5a5_29_flash_fwd_hdim64_bf16_sm80_cu_e763cb1e_33864cuda3std6ranges3__45__cpo9iter_moveE,@object
	.size		_ZN65_INTERNAL_ebe2f5a5_29_flash_fwd_hdim64_bf16_sm80_cu_e763cb1e_33864cuda3std6ranges3__45__cpo9iter_moveE,(_ZN65_INTERNAL_ebe2f5a5_29_flash_fwd_hdim64_bf16_sm80_cu_e763cb1e_33864cuda3std3__45__cpo5beginE - _ZN65_INTERNAL_ebe2f5a5_29_flash_fwd_hdim64_bf16_sm80_cu_e763cb1e_33864cuda3std6ranges3__45__cpo9iter_moveE)
_ZN65_INTERNAL_ebe2f5a5_29_flash_fwd_hdim64_bf16_sm80_cu_e763cb1e_33864cuda3std6ranges3__45__cpo9iter_moveE:
	.zero		1
	.type		_ZN65_INTERNAL_ebe2f5a5_29_flash_fwd_hdim64_bf16_sm80_cu_e763cb1e_33864cuda3std3__45__cpo5beginE,@object
	.size		_ZN65_INTERNAL_ebe2f5a5_29_flash_fwd_hdim64_bf16_sm80_cu_e763cb1e_33864cuda3std3__45__cpo5beginE,(_ZN65_INTERNAL_ebe2f5a5_29_flash_fwd_hdim64_bf16_sm80_cu_e763cb1e_33864cuda3std3__467_GLOBAL__N__ebe2f5a5_29_flash_fwd_hdim64_bf16_sm80_cu_e763cb1e_33866ignoreE - _ZN65_INTERNAL_ebe2f5a5_29_flash_fwd_hdim64_bf16_sm80_cu_e763cb1e_33864cuda3std3__45__cpo5beginE)
_ZN65_INTERNAL_ebe2f5a5_29_flash_fwd_hdim64_bf16_sm80_cu_e763cb1e_33864cuda3std3__45__cpo5beginE:
	.zero		1
	.type		_ZN65_INTERNAL_ebe2f5a5_29_flash_fwd_hdim64_bf16_sm80_cu_e763cb1e_33864cuda3std3__467_GLOBAL__N__ebe2f5a5_29_flash_fwd_hdim64_bf16_sm80_cu_e763cb1e_33866ignoreE,@object
	.size		_ZN65_INTERNAL_ebe2f5a5_29_flash_fwd_hdim64_bf16_sm80_cu_e763cb1e_33864cuda3std3__467_GLOBAL__N__ebe2f5a5_29_flash_fwd_hdim64_bf16_sm80_cu_e763cb1e_33866ignoreE,(_ZN65_INTERNAL_ebe2f5a5_29_flash_fwd_hdim64_bf16_sm80_cu_e763cb1e_33864cute7productE - _ZN65_INTERNAL_ebe2f5a5_29_flash_fwd_hdim64_bf16_sm80_cu_e763cb1e_33864cuda3std3__467_GLOBAL__N__ebe2f5a5_29_flash_fwd_hdim64_bf16_sm80_cu_e763cb1e_33866ignoreE)
_ZN65_INTERNAL_ebe2f5a5_29_flash_fwd_hdim64_bf16_sm80_cu_e763cb1e_33864cuda3std3__467_GLOBAL__N__ebe2f5a5_29_flash_fwd_hdim64_bf16_sm80_cu_e763cb1e_33866ignoreE:
	.zero		1
	.type		_ZN65_INTERNAL_ebe2f5a5_29_flash_fwd_hdim64_bf16_sm80_cu_e763cb1e_33864cute7productE,@object
	.size		_ZN65_INTERNAL_ebe2f5a5_29_flash_fwd_hdim64_bf16_sm80_cu_e763cb1e_33864cute7productE,(_ZN65_INTERNAL_ebe2f5a5_29_flash_fwd_hdim64_bf16_sm80_cu_e763cb1e_33864cuda3std3__45__cpo3endE - _ZN65_INTERNAL_ebe2f5a5_29_flash_fwd_hdim64_bf16_sm80_cu_e763cb1e_33864cute7productE)
_ZN65_INTERNAL_ebe2f5a5_29_flash_fwd_hdim64_bf16_sm80_cu_e763cb1e_33864cute7productE:
	.zero		1
	.type		_ZN65_INTERNAL_ebe2f5a5_29_flash_fwd_hdim64_bf16_sm80_cu_e763cb1e_33864cuda3std3__45__cpo3endE,@object
	.size		_ZN65_INTERNAL_ebe2f5a5_29_flash_fwd_hdim64_bf16_sm80_cu_e763cb1e_33864cuda3std3__45__cpo3endE,(_ZN65_INTERNAL_ebe2f5a5_29_flash_fwd_hdim64_bf16_sm80_cu_e763cb1e_33864cuda3std3__419piecewise_constructE - _ZN65_INTERNAL_ebe2f5a5_29_flash_fwd_hdim64_bf16_sm80_cu_e763cb1e_33864cuda3std3__45__cpo3endE)
_ZN65_INTERNAL_ebe2f5a5_29_flash_fwd_hdim64_bf16_sm80_cu_e763cb1e_33864cuda3std3__45__cpo3endE:
	.zero		1
	.type		_ZN65_INTERNAL_ebe2f5a5_29_flash_fwd_hdim64_bf16_sm80_cu_e763cb1e_33864cuda3std3__419piecewise_constructE,@object
	.size		_ZN65_INTERNAL_ebe2f5a5_29_flash_fwd_hdim64_bf16_sm80_cu_e763cb1e_33864cuda3std3__419piecewise_constructE,(_ZN65_INTERNAL_ebe2f5a5_29_flash_fwd_hdim64_bf16_sm80_cu_e763cb1e_33864cuda3std3__45__cpo4cendE - _ZN65_INTERNAL_ebe2f5a5_29_flash_fwd_hdim64_bf16_sm80_cu_e763cb1e_33864cuda3std3__419piecewise_constructE)
_ZN65_INTERNAL_ebe2f5a5_29_flash_fwd_hdim64_bf16_sm80_cu_e763cb1e_33864cuda3std3__419piecewise_constructE:
	.zero		1
	.type		_ZN65_INTERNAL_ebe2f5a5_29_flash_fwd_hdim64_bf16_sm80_cu_e763cb1e_33864cuda3std3__45__cpo4cendE,@object
	.size		_ZN65_INTERNAL_ebe2f5a5_29_flash_fwd_hdim64_bf16_sm80_cu_e763cb1e_33864cuda3std3__45__cpo4cendE,(_ZN65_INTERNAL_ebe2f5a5_29_flash_fwd_hdim64_bf16_sm80_cu_e763cb1e_33864cuda3std6ranges3__45__cpo4swapE - _ZN65_INTERNAL_ebe2f5a5_29_flash_fwd_hdim64_bf16_sm80_cu_e763cb1e_33864cuda3std3__45__cpo4cendE)
_ZN65_INTERNAL_ebe2f5a5_29_flash_fwd_hdim64_bf16_sm80_cu_e763cb1e_33864cuda3std3__45__cpo4cendE:
	.zero		1
	.type		_ZN65_INTERNAL_ebe2f5a5_29_flash_fwd_hdim64_bf16_sm80_cu_e763cb1e_33864cuda3std6ranges3__45__cpo4swapE,@object
	.size		_ZN65_INTERNAL_ebe2f5a5_29_flash_fwd_hdim64_bf16_sm80_cu_e763cb1e_33864cuda3std6ranges3__45__cpo4swapE,(.L_7 - _ZN65_INTERNAL_ebe2f5a5_29_flash_fwd_hdim64_bf16_sm80_cu_e763cb1e_33864cuda3std6ranges3__45__cpo4swapE)
_ZN65_INTERNAL_ebe2f5a5_29_flash_fwd_hdim64_bf16_sm80_cu_e763cb1e_33864cuda3std6ranges3__45__cpo4swapE:
	.zero		1
.L_7:


//--------------------- .nv.constant0._ZN7cutlass13device_kernelIN5flash19enable_sm80_to_sm89INS1_16FlashAttnFwdSm80INS1_25CollectiveMainloopFwdSm80ILi4ELi1ELb0EN4cute5tupleIJNS5_1CILi128EEENS7_ILi112EEENS7_ILi64EEEEEELi64ENS_10bfloat16_tEfNS_4arch4Sm80ELb0ELb0ELb0ELb0ELb0ELb0ELb1ELb0EEENS1_21CollectiveEpilogueFwdINS6_IJS8_SA_S9_EEENS6_IJNS7_ILi1EEESI_SI_EEESC_SE_Li128ELb0ELb1ELb0ELb0EEENS1_19SingleTileSchedulerILb0ELb0ELb1ELi128EEEEEEEEEvNT_6ParamsE --------------------------
	.section	.nv.constant0._ZN7cutlass13device_kernelIN5flash19enable_sm80_to_sm89INS1_16FlashAttnFwdSm80INS1_25CollectiveMainloopFwdSm80ILi4ELi1ELb0EN4cute5tupleIJNS5_1CILi128EEENS7_ILi112EEENS7_ILi64EEEEEELi64ENS_10bfloat16_tEfNS_4arch4Sm80ELb0ELb0ELb0ELb0ELb0ELb0ELb1ELb0EEENS1_21CollectiveEpilogueFwdINS6_IJS8_SA_S9_EEENS6_IJNS7_ILi1EEESI_SI_EEESC_SE_Li128ELb0ELb1ELb0ELb0EEENS1_19SingleTileSchedulerILb0ELb0ELb1ELi128EEEEEEEEEvNT_6ParamsE,"a",@progbits
	.sectionflags	@""
	.align	4
.nv.constant0._ZN7cutlass13device_kernelIN5flash19enable_sm80_to_sm89INS1_16FlashAttnFwdSm80INS1_25CollectiveMainloopFwdSm80ILi4ELi1ELb0EN4cute5tupleIJNS5_1CILi128EEENS7_ILi112EEENS7_ILi64EEEEEELi64ENS_10bfloat16_tEfNS_4arch4Sm80ELb0ELb0ELb0ELb0ELb0ELb0ELb1ELb0EEENS1_21CollectiveEpilogueFwdINS6_IJS8_SA_S9_EEENS6_IJNS7_ILi1EEESI_SI_EEESC_SE_Li128ELb0ELb1ELb0ELb0EEENS1_19SingleTileSchedulerILb0ELb0ELb1ELi128EEEEEEEEEvNT_6ParamsE:
	.zero		1944


//--------------------- .nv.constant0._ZN7cutlass13device_kernelIN5flash19enable_sm80_to_sm89INS1_16FlashAttnFwdSm80INS1_25CollectiveMainloopFwdSm80ILi4ELi1ELb0EN4cute5tupleIJNS5_1CILi128EEENS7_ILi112EEENS7_ILi64EEEEEELi64ENS_10bfloat16_tEfNS_4arch4Sm80ELb0ELb0ELb0ELb1ELb0ELb0ELb1ELb0EEENS1_21CollectiveEpilogueFwdINS6_IJS8_SA_S9_EEENS6_IJNS7_ILi1EEESI_SI_EEESC_SE_Li128ELb1ELb1ELb0ELb0EEENS1_19SingleTileSchedulerILb1ELb0ELb1ELi128EEEEEEEEEvNT_6ParamsE --------------------------
	.section	.nv.constant0._ZN7cutlass13device_kernelIN5flash19enable_sm80_to_sm89INS1_16FlashAttnFwdSm80INS1_25CollectiveMainloopFwdSm80ILi4ELi1ELb0EN4cute5tupleIJNS5_1CILi128EEENS7_ILi112EEENS7_ILi64EEEEEELi64ENS_10bfloat16_tEfNS_4arch4Sm80ELb0ELb0ELb0ELb1ELb0ELb0ELb1ELb0EEENS1_21CollectiveEpilogueFwdINS6_IJS8_SA_S9_EEENS6_IJNS7_ILi1EEESI_SI_EEESC_SE_Li128ELb1ELb1ELb0ELb0EEENS1_19SingleTileSchedulerILb1ELb0ELb1ELi128EEEEEEEEEvNT_6ParamsE,"a",@progbits
	.sectionflags	@""
	.align	4
.nv.constant0._ZN7cutlass13device_kernelIN5flash19enable_sm80_to_sm89INS1_16FlashAttnFwdSm80INS1_25CollectiveMainloopFwdSm80ILi4ELi1ELb0EN4cute5tupleIJNS5_1CILi128EEENS7_ILi112EEENS7_ILi64EEEEEELi64ENS_10bfloat16_tEfNS_4arch4Sm80ELb0ELb0ELb0ELb1ELb0ELb0ELb1ELb0EEENS1_21CollectiveEpilogueFwdINS6_IJS8_SA_S9_EEENS6_IJNS7_ILi1EEESI_SI_EEESC_SE_Li128ELb1ELb1ELb0ELb0EEENS1_19SingleTileSchedulerILb1ELb0ELb1ELi128EEEEEEEEEvNT_6ParamsE:
	.zero		1944


//--------------------- .nv.constant0._ZN7cutlass13device_kernelIN5flash19enable_sm80_to_sm89INS1_16FlashAttnFwdSm80INS1_25CollectiveMainloopFwdSm80ILi4ELi1ELb0EN4cute5tupleIJNS5_1CILi128EEENS7_ILi112EEENS7_ILi64EEEEEELi64ENS_10bfloat16_tEfNS_4arch4Sm80ELb0ELb0ELb0ELb1ELb0ELb1ELb1ELb0EEENS1_21CollectiveEpilogueFwdINS6_IJS8_SA_S9_EEENS6_IJNS7_ILi1EEESI_SI_EEESC_SE_Li128ELb1ELb1ELb0ELb0EEENS1_19SingleTileSchedulerILb1ELb0ELb1ELi128EEEEEEEEEvNT_6ParamsE --------------------------
	.section	.nv.constant0._ZN7cutlass13device_kernelIN5flash19enable_sm80_to_sm89INS1_16FlashAttnFwdSm80INS1_25CollectiveMainloopFwdSm80ILi4ELi1ELb0EN4cute5tupleIJNS5_1CILi128EEENS7_ILi112EEENS7_ILi64EEEEEELi64ENS_10bfloat16_tEfNS_4arch4Sm80ELb0ELb0ELb0ELb1ELb0ELb1ELb1ELb0EEENS1_21CollectiveEpilogueFwdINS6_IJS8_SA_S9_EEENS6_IJNS7_ILi1EEESI_SI_EEESC_SE_Li128ELb1ELb1ELb0ELb0EEENS1_19SingleTileSchedulerILb1ELb0ELb1ELi128EEEEEEEEEvNT_6ParamsE,"a",@progbits
	.sectionflags	@""
	.align	4
.nv.constant0._ZN7cutlass13device_kernelIN5flash19enable_sm80_to_sm89INS1_16FlashAttnFwdSm80INS1_25CollectiveMainloopFwdSm80ILi4ELi1ELb0EN4cute5tupleIJNS5_1CILi128EEENS7_ILi112EEENS7_ILi64EEEEEELi64ENS_10bfloat16_tEfNS_4arch4Sm80ELb0ELb0ELb0ELb1ELb0ELb1ELb1ELb0EEENS1_21CollectiveEpilogueFwdINS6_IJS8_SA_S9_EEENS6_IJNS7_ILi1EEESI_SI_EEESC_SE_Li128ELb1ELb1ELb0ELb0EEENS1_19SingleTileSchedulerILb1ELb0ELb1ELi128EEEEEEEEEvNT_6ParamsE:
	.zero		1944


//--------------------- .nv.constant0._ZN7cutlass13device_kernelIN5flash19enable_sm80_to_sm89INS1_16FlashAttnFwdSm80INS1_25CollectiveMainloopFwdSm80ILi4ELi1ELb0EN4cute5tupleIJNS5_1CILi128EEENS7_ILi96EEENS7_ILi64EEEEEELi64ENS_10bfloat16_tEfNS_4arch4Sm80ELb0ELb1ELb0ELb0ELb0ELb0ELb1ELb0EEENS1_21CollectiveEpilogueFwdINS6_IJS8_SA_S9_EEENS6_IJNS7_ILi1EEESI_SI_EEESC_SE_Li128ELb0ELb1ELb0ELb0EEENS1_19SingleTileSchedulerILb0ELb0ELb1ELi128EEEEEEEEEvNT_6ParamsE --------------------------
	.section	.nv.constant0._ZN7cutlass13device_kernelIN5flash19enable_sm80_to_sm89INS1_16FlashAttnFwdSm80INS1_25CollectiveMainloopFwdSm80ILi4ELi1ELb0EN4cute5tupleIJNS5_1CILi128EEENS7_ILi96EEENS7_ILi64EEEEEELi64ENS_10bfloat16_tEfNS_4arch4Sm80ELb0ELb1ELb0ELb0ELb0ELb0ELb1ELb0EEENS1_21CollectiveEpilogueFwdINS6_IJS8_SA_S9_EEENS6_IJNS7_ILi1EEESI_SI_EEESC_SE_Li128ELb0ELb1ELb0ELb0EEENS1_19SingleTileSchedulerILb0ELb0ELb1ELi128EEEEEEEEEvNT_6ParamsE,"a",@progbits
	.sectionflags	@""
	.align	4
.nv.constant0._ZN7cutlass13device_kernelIN5flash19enable_sm80_to_sm89INS1_16FlashAttnFwdSm80INS1_25CollectiveMainloopFwdSm80ILi4ELi1ELb0EN4cute5tupleIJNS5_1CILi128EEENS7_ILi96EEENS7_ILi64EEEEEELi64ENS_10bfloat16_tEfNS_4arch4Sm80ELb0ELb1ELb0ELb0ELb0ELb0ELb1ELb0EEENS1_21CollectiveEpilogueFwdINS6_IJS8_SA_S9_EEENS6_IJNS7_ILi1EEESI_SI_EEESC_SE_Li128ELb0ELb1ELb0ELb0EEENS1_19SingleTileSchedulerILb0ELb0ELb1ELi128EEEEEEEEEvNT_6ParamsE:
	.zero		1944


//--------------------- .nv.constant0._ZN7cutlass13device_kernelIN5flash19enable_sm80_to_sm89INS1_16FlashAttnFwdSm80INS1_25CollectiveMainloopFwdSm80ILi4ELi1ELb0EN4cute5tupleIJNS5_1CILi128EEENS7_ILi96EEENS7_ILi64EEEEEELi64ENS_10bfloat16_tEfNS_4arch4Sm80ELb0ELb1ELb0ELb1ELb0ELb0ELb1ELb0EEENS1_21CollectiveEpilogueFwdINS6_IJS8_SA_S9_EEENS6_IJNS7_ILi1EEESI_SI_EEESC_SE_Li128ELb1ELb1ELb0ELb0EEENS1_19SingleTileSchedulerILb1ELb0ELb1ELi128EEEEEEEEEvNT_6ParamsE --------------------------
	.section	.nv.constant0._ZN7cutlass13device_kernelIN5flash19enable_sm80_to_sm89INS1_16FlashAttnFwdSm80INS1_25CollectiveMainloopFwdSm80ILi4ELi1ELb0EN4cute5tupleIJNS5_1CILi128EEENS7_ILi96EEENS7_ILi64EEEEEELi64ENS_10bfloat16_tEfNS_4arch4Sm80ELb0ELb1ELb0ELb1ELb0ELb0ELb1ELb0EEENS1_21CollectiveEpilogueFwdINS6_IJS8_SA_S9_EEENS6_IJNS7_ILi1EEESI_SI_EEESC_SE_Li128ELb1ELb1ELb0ELb0EEENS1_19SingleTileSchedulerILb1ELb0ELb1ELi128EEEEEEEEEvNT_6ParamsE,"a",@progbits
	.sectionflags	@""
	.align	4
.nv.constant0._ZN7cutlass13device_kernelIN5flash19enable_sm80_to_sm89INS1_16FlashAttnFwdSm80INS1_25CollectiveMainloopFwdSm80ILi4ELi1ELb0EN4cute5tupleIJNS5_1CILi128EEENS7_ILi96EEENS7_ILi64EEEEEELi64ENS_10bfloat16_tEfNS_4arch4Sm80ELb0ELb1ELb0ELb1ELb0ELb0ELb1ELb0EEENS1_21CollectiveEpilogueFwdINS6_IJS8_SA_S9_EEENS6_IJNS7_ILi1EEESI_SI_EEESC_SE_Li128ELb1ELb1ELb0ELb0EEENS1_19SingleTileSchedulerILb1ELb0ELb1ELi128EEEEEEEEEvNT_6ParamsE:
	.zero		1944


//--------------------- .nv.constant0._ZN7cutlass13device_kernelIN5flash19enable_sm80_to_sm89INS1_16FlashAttnFwdSm80INS1_25CollectiveMainloopFwdSm80ILi4ELi1ELb0EN4cute5tupleIJNS5_1CILi128EEENS7_ILi96EEENS7_ILi64EEEEEELi64ENS_10bfloat16_tEfNS_4arch4Sm80ELb0ELb1ELb0ELb1ELb0ELb1ELb1ELb0EEENS1_21CollectiveEpilogueFwdINS6_IJS8_SA_S9_EEENS6_IJNS7_ILi1EEESI_SI_EEESC_SE_Li128ELb1ELb1ELb0ELb0EEENS1_19SingleTileSchedulerILb1ELb0ELb1ELi128EEEEEEEEEvNT_6ParamsE --------------------------
	.section	.nv.constant0._ZN7cutlass13device_kernelIN5flash19enable_sm80_to_sm89INS1_16FlashAttnFwdSm80INS1_25CollectiveMainloopFwdSm80ILi4ELi1ELb0EN4cute5tupleIJNS5_1CILi128EEENS7_ILi96EEENS7_ILi64EEEEEELi64ENS_10bfloat16_tEfNS_4arch4Sm80ELb0ELb1ELb0ELb1ELb0ELb1ELb1ELb0EEENS1_21CollectiveEpilogueFwdINS6_IJS8_SA_S9_EEENS6_IJNS7_ILi1EEESI_SI_EEESC_SE_Li128ELb1ELb1ELb0ELb0EEENS1_19SingleTileSchedulerILb1ELb0ELb1ELi128EEEEEEEEEvNT_6ParamsE,"a",@progbits
	.sectionflags	@""
	.align	4
.nv.constant0._ZN7cutlass13device_kernelIN5flash19enable_sm80_to_sm89INS1_16FlashAttnFwdSm80INS1_25CollectiveMainloopFwdSm80ILi4ELi1ELb0EN4cute5tupleIJNS5_1CILi128EEENS7_ILi96EEENS7_ILi64EEEEEELi64ENS_10bfloat16_tEfNS_4arch4Sm80ELb0ELb1ELb0ELb1ELb0ELb1ELb1ELb0EEENS1_21CollectiveEpilogueFwdINS6_IJS8_SA_S9_EEENS6_IJNS7_ILi1EEESI_SI_EEESC_SE_Li128ELb1ELb1ELb0ELb0EEENS1_19SingleTileSchedulerILb1ELb0ELb1ELi128EEEEEEEEEvNT_6ParamsE:
	.zero		1944


//--------------------- .nv.constant0._ZN7cutlass13device_kernelIN5flash19enable_sm80_to_sm89INS1_16FlashAttnFwdSm80INS1_25CollectiveMainloopFwdSm80ILi4ELi1ELb0EN4cute5tupleIJNS5_1CILi128EEENS7_ILi112EEENS7_ILi64EEEEEELi64ENS_10bfloat16_tEfNS_4arch4Sm80ELb1ELb0ELb0ELb0ELb0ELb0ELb1ELb0EEENS1_21CollectiveEpilogueFwdINS6_IJS8_SA_S9_EEENS6_IJNS7_ILi1EEESI_SI_EEESC_SE_Li128ELb0ELb1ELb0ELb0EEENS1_30DynamicPersistentTileSchedulerILi128ELi128ELb0ELb1ELb0EEEEEEEEEvNT_6ParamsE --------------------------
	.section	.nv.constant0._ZN7cutlass13device_kernelIN5flash19enable_sm80_to_sm89INS1_16FlashAttnFwdSm80INS1_25CollectiveMainloopFwdSm80ILi4ELi1ELb0EN4cute5tupleIJNS5_1CILi128EEENS7_ILi112EEENS7_ILi64EEEEEELi64ENS_10bfloat16_tEfNS_4arch4Sm80ELb1ELb0ELb0ELb0ELb0ELb0ELb1ELb0EEENS1_21CollectiveEpilogueFwdINS6_IJS8_SA_S9_EEENS6_IJNS7_ILi1EEESI_SI_EEESC_SE_Li128ELb0ELb1ELb0ELb0EEENS1_30DynamicPersistentTileSchedulerILi128ELi128ELb0ELb1ELb0EEEEEEEEEvNT_6ParamsE,"a",@progbits
	.sectionflags	@""
	.align	4
.nv.constant0._ZN7cutlass13device_kernelIN5flash19enable_sm80_to_sm89INS1_16FlashAttnFwdSm80INS1_25CollectiveMainloopFwdSm80ILi4ELi1ELb0EN4cute5tupleIJNS5_1CILi128EEENS7_ILi112EEENS7_ILi64EEEEEELi64ENS_10bfloat16_tEfNS_4arch4Sm80ELb1ELb0ELb0ELb0ELb0ELb0ELb1ELb0EEENS1_21CollectiveEpilogueFwdINS6_IJS8_SA_S9_EEENS6_IJNS7_ILi1EEESI_SI_EEESC_SE_Li128ELb0ELb1ELb0ELb0EEENS1_30DynamicPersistentTileSchedulerILi128ELi128ELb0ELb1ELb0EEEEEEEEEvNT_6ParamsE:
	.zero		1960


//--------------------- .nv.constant0._ZN7cutlass13device_kernelIN5flash19enable_sm80_to_sm89INS1_16FlashAttnFwdSm80INS1_25CollectiveMainloopFwdSm80ILi4ELi1ELb0EN4cute5tupleIJNS5_1CILi128EEENS7_ILi112EEENS7_ILi64EEEEEELi64ENS_10bfloat16_tEfNS_4arch4Sm80ELb1ELb0ELb0ELb1ELb0ELb0ELb1ELb0EEENS1_21CollectiveEpilogueFwdINS6_IJS8_SA_S9_EEENS6_IJNS7_ILi1EEESI_SI_EEESC_SE_Li128ELb1ELb1ELb0ELb0EEENS1_19SingleTileSchedulerILb1ELb0ELb1ELi128EEEEEEEEEvNT_6ParamsE --------------------------
	.section	.nv.constant0._ZN7cutlass13device_kernelIN5flash19enable_sm80_to_sm89INS1_16FlashAttnFwdSm80INS1_25CollectiveMainloopFwdSm80ILi4ELi1ELb0EN4cute5tupleIJNS5_1CILi128EEENS7_ILi112EEENS7_ILi64EEEEEELi64ENS_10bfloat16_tEfNS_4arch4Sm80ELb1ELb0ELb0ELb1ELb0ELb0ELb1ELb0EEENS1_21CollectiveEpilogueFwdINS6_IJS8_SA_S9_EEENS6_IJNS7_ILi1EEESI_SI_EEESC_SE_Li128ELb1ELb1ELb0ELb0EEENS1_19SingleTileSchedulerILb1ELb0ELb1ELi128EEEEEEEEEvNT_6ParamsE,"a",@progbits
	.sectionflags	@""
	.align	4
.nv.constant0._ZN7cutlass13device_kernelIN5flash19enable_sm80_to_sm89INS1_16FlashAttnFwdSm80INS1_25CollectiveMainloopFwdSm80ILi4ELi1ELb0EN4cute5tupleIJNS5_1CILi128EEENS7_ILi112EEENS7_ILi64EEEEEELi64ENS_10bfloat16_tEfNS_4arch4Sm80ELb1ELb0ELb0ELb1ELb0ELb0ELb1ELb0EEENS1_21CollectiveEpilogueFwdINS6_IJS8_SA_S9_EEENS6_IJNS7_ILi1EEESI_SI_EEESC_SE_Li128ELb1ELb1ELb0ELb0EEENS1_19SingleTileSchedulerILb1ELb0ELb1ELi128EEEEEEEEEvNT_6ParamsE:
	.zero		1944


//--------------------- .nv.constant0._ZN7cutlass13device_kernelIN5flash19enable_sm80_to_sm89INS1_16FlashAttnFwdSm80INS1_25CollectiveMainloopFwdSm80ILi4ELi1ELb0EN4cute5tupleIJNS5_1CILi128EEENS7_ILi112EEENS7_ILi64EEEEEELi64ENS_10bfloat16_tEfNS_4arch4Sm80ELb1ELb0ELb0ELb1ELb0ELb1ELb1ELb0EEENS1_21CollectiveEpilogueFwdINS6_IJS8_SA_S9_EEENS6_IJNS7_ILi1EEESI_SI_EEESC_SE_Li128ELb1ELb1ELb0ELb0EEENS1_19SingleTileSchedulerILb1ELb0ELb1ELi128EEEEEEEEEvNT_6ParamsE --------------------------
	.section	.nv.constant0._ZN7cutlass13device_kernelIN5flash19enable_sm80_to_sm89INS1_16FlashAttnFwdSm80INS1_25CollectiveMainloopFwdSm80ILi4ELi1ELb0EN4cute5tupleIJNS5_1CILi128EEENS7_ILi112EEENS7_ILi64EEEEEELi64ENS_10bfloat16_tEfNS_4arch4Sm80ELb1ELb0ELb0ELb1ELb0ELb1ELb1ELb0EEENS1_21CollectiveEpilogueFwdINS6_IJS8_SA_S9_EEENS6_IJNS7_ILi1EEESI_SI_EEESC_SE_Li128ELb1ELb1ELb0ELb0EEENS1_19SingleTileSchedulerILb1ELb0ELb1ELi128EEEEEEEEEvNT_6ParamsE,"a",@progbits
	.sectionflags	@""
	.align	4
.nv.constant0._ZN7cutlass13device_kernelIN5flash19enable_sm80_to_sm89INS1_16FlashAttnFwdSm80INS1_25CollectiveMainloopFwdSm80ILi4ELi1ELb0EN4cute5tupleIJNS5_1CILi128EEENS7_ILi112EEENS7_ILi64EEEEEELi64ENS_10bfloat16_tEfNS_4arch4Sm80ELb1ELb0ELb0ELb1ELb0ELb1ELb1ELb0EEENS1_21CollectiveEpilogueFwdINS6_IJS8_SA_S9_EEENS6_IJNS7_ILi1EEESI_SI_EEESC_SE_Li128ELb1ELb1ELb0ELb0EEENS1_19SingleTileSchedulerILb1ELb0ELb1ELi128EEEEEEEEEvNT_6ParamsE:
	.zero		1944


//--------------------- SYMBOLS --------------------------

	.type		.nv.reservedSmem.offset0,@object
	.size		.nv.reservedSmem.offset0,0x4
